def matmul_kernel(
    a_ptr,
    b_ptr,
    c_ptr,
    M,
    N,
    K,
    stride_am,
    stride_ak,
    stride_bk,
    stride_bn,
    stride_cm,
    stride_cn,
    BLOCK_M: tl.constexpr,
    BLOCK_N: tl.constexpr,
    BLOCK_K: tl.constexpr,
    GROUP_M: tl.constexpr,
):
    pid = tl.program_id(axis=0)
    num_pid_m = tl.cdiv(M, BLOCK_M)
    num_pid_n = tl.cdiv(N, BLOCK_N)
    num_pid_in_group = GROUP_M * num_pid_n
    group_id = pid // num_pid_in_group
    first_pid_m = group_id * GROUP_M
    group_size_m = min(num_pid_m - first_pid_m, GROUP_M)
    pid_m = first_pid_m + ((pid % num_pid_in_group) % group_size_m)
    pid_n = (pid % num_pid_in_group) // group_size_m

    offs_am = (pid_m * BLOCK_M + tl.arange(0, BLOCK_M)) % M
    offs_bn = (pid_n * BLOCK_N + tl.arange(0, BLOCK_N)) % N
    offs_k = tl.arange(0, BLOCK_K)
    a_ptrs = a_ptr + offs_am[:, None] * stride_am + offs_k[None, :] * stride_ak
    b_ptrs = b_ptr + offs_k[:, None] * stride_bk + offs_bn[None, :] * stride_bn

    acc = tl.zeros((BLOCK_M, BLOCK_N), dtype=tl.float32)
    for kk in range(0, tl.cdiv(K, BLOCK_K)):
        a = tl.load(a_ptrs, mask=offs_k[None, :] < K - kk * BLOCK_K, other=0.0)
        b = tl.load(b_ptrs, mask=offs_k[:, None] < K - kk * BLOCK_K, other=0.0)
        acc = tl.dot(a, b, acc)
        a_ptrs += BLOCK_K * stride_ak
        b_ptrs += BLOCK_K * stride_bk

    c = acc.to(c_ptr.dtype.element_ty)
    offs_cm = pid_m * BLOCK_M + tl.arange(0, BLOCK_M)
    offs_cn = pid_n * BLOCK_N + tl.arange(0, BLOCK_N)
    c_ptrs = c_ptr + offs_cm[:, None] * stride_cm + offs_cn[None, :] * stride_cn
    mask = (offs_cm[:, None] < M) & (offs_cn[None, :] < N)
    tl.store(c_ptrs, c, mask=mask)

# config = {"BLOCK_K": 128, "BLOCK_M": 16, "BLOCK_N": 64, "GROUP_M": 8, "arch": "sm_100", "dtype": "bf16", "num_ctas": 1, "num_stages": 3, "num_warps": 4}
# arch = sm_100


// ===== COMPILED SASS (sm_100a) =====

	.target	sm_100a

	.elftype	@"ET_EXEC"


//--------------------- .note.nv.tkinfo           --------------------------
	.section	.note.nv.tkinfo,"",@"SHT_NOTE"
	.sectionflags	@"SHF_NOTE_NV_TKINFO"
	.tkinfo
        /*0018*/ 	.word	0x00000081
        /*0030*/ 	.string	""
        /*0030*/ 	.string	"ptxas-blackwell"
        /*0030*/ 	.string	"Cuda compilation tools, release 12.9, V12.9.86"
        /*0030*/ 	.string	"Build cuda_12.9.r12.9/compiler.36037853_0"
        /*0030*/ 	.string	"-v  -suppress-debug-info  -lineinfo  -arch sm_100a "



//--------------------- .note.nv.cuver            --------------------------
	.section	.note.nv.cuver,"",@"SHT_NOTE"
	.sectionflags	@"SHF_NOTE_NV_CUVER"
        /*0018*/ 	.short	0x0001
        /*001a*/ 	.short	0x0064
        /*001c*/ 	.short	0x0001
        /*001e*/ 	.short	0x0000
        /*0020*/ 	.short	0x0001
        /*0022*/ 	.short	0x0000


//--------------------- .nv.info                  --------------------------
	.section	.nv.info,"",@"SHT_CUDA_INFO"
	.align	4


	//----- nvinfo : EIATTR_REGCOUNT
	.align		4
        /*0000*/ 	.byte	0x04, 0x2f
        /*0002*/ 	.short	(.L_1 - .L_0)
	.align		4
.L_0:
        /*0004*/ 	.word	index@(matmul_kernel)
        /*0008*/ 	.word	0x000000fe


	//----- nvinfo : EIATTR_FRAME_SIZE
	.align		4
.L_1:
        /*000c*/ 	.byte	0x04, 0x11
        /*000e*/ 	.short	(.L_3 - .L_2)
	.align		4
.L_2:
        /*0010*/ 	.word	index@(matmul_kernel)
        /*0014*/ 	.word	0x00000000


	//----- nvinfo : EIATTR_MIN_STACK_SIZE
	.align		4
.L_3:
        /*0018*/ 	.byte	0x04, 0x12
        /*001a*/ 	.short	(.L_5 - .L_4)
	.align		4
.L_4:
        /*001c*/ 	.word	index@(matmul_kernel)
        /*0020*/ 	.word	0x00000000
.L_5:


//--------------------- .nv.info.matmul_kernel    --------------------------
	.section	.nv.info.matmul_kernel,"",@"SHT_CUDA_INFO"
	.sectionflags	@""
	.align	4


	//----- nvinfo : EIATTR_CUDA_API_VERSION
	.align		4
        /*0000*/ 	.byte	0x04, 0x37
        /*0002*/ 	.short	(.L_7 - .L_6)
.L_6:
        /*0004*/ 	.word	0x00000081


	//----- nvinfo : EIATTR_KPARAM_INFO
	.align		4
.L_7:
        /*0008*/ 	.byte	0x04, 0x17
        /*000a*/ 	.short	(.L_9 - .L_8)
.L_8:
        /*000c*/ 	.word	0x00000000
        /*0010*/ 	.short	0x000d
        /*0012*/ 	.short	0x0048
        /*0014*/ 	.byte	0x00, 0xf4, 0x21, 0x00


	//----- nvinfo : EIATTR_KPARAM_INFO
	.align		4
.L_9:
        /*0018*/ 	.byte	0x04, 0x17
        /*001a*/ 	.short	(.L_11 - .L_10)
.L_10:
        /*001c*/ 	.word	0x00000000
        /*0020*/ 	.short	0x000c
        /*0022*/ 	.short	0x0040
        /*0024*/ 	.byte	0x00, 0xf4, 0x21, 0x00


	//----- nvinfo : EIATTR_KPARAM_INFO
	.align		4
.L_11:
        /*0028*/ 	.byte	0x04, 0x17
        /*002a*/ 	.short	(.L_13 - .L_12)
.L_12:
        /*002c*/ 	.word	0x00000000
        /*0030*/ 	.short	0x000b
        /*0032*/ 	.short	0x0038
        /*0034*/ 	.byte	0x00, 0xf0, 0x11, 0x00


	//----- nvinfo : EIATTR_KPARAM_INFO
	.align		4
.L_13:
        /*0038*/ 	.byte	0x04, 0x17
        /*003a*/ 	.short	(.L_15 - .L_14)
.L_14:
        /*003c*/ 	.word	0x00000000
        /*0040*/ 	.short	0x000a
        /*0042*/ 	.short	0x0034
        /*0044*/ 	.byte	0x00, 0xf0, 0x11, 0x00


	//----- nvinfo : EIATTR_KPARAM_INFO
	.align		4
.L_15:
        /*0048*/ 	.byte	0x04, 0x17
        /*004a*/ 	.short	(.L_17 - .L_16)
.L_16:
        /*004c*/ 	.word	0x00000000
        /*0050*/ 	.short	0x0009
        /*0052*/ 	.short	0x0030
        /*0054*/ 	.byte	0x00, 0xf0, 0x11, 0x00


	//----- nvinfo : EIATTR_KPARAM_INFO
	.align		4
.L_17:
        /*0058*/ 	.byte	0x04, 0x17
        /*005a*/ 	.short	(.L_19 - .L_18)
.L_18:
        /*005c*/ 	.word	0x00000000
        /*0060*/ 	.short	0x0008
        /*0062*/ 	.short	0x002c
        /*0064*/ 	.byte	0x00, 0xf0, 0x11, 0x00


	//----- nvinfo : EIATTR_KPARAM_INFO
	.align		4
.L_19:
        /*0068*/ 	.byte	0x04, 0x17
        /*006a*/ 	.short	(.L_21 - .L_20)
.L_20:
        /*006c*/ 	.word	0x00000000
        /*0070*/ 	.short	0x0007
        /*0072*/ 	.short	0x0028
        /*0074*/ 	.byte	0x00, 0xf0, 0x11, 0x00


	//----- nvinfo : EIATTR_KPARAM_INFO
	.align		4
.L_21:
        /*0078*/ 	.byte	0x04, 0x17
        /*007a*/ 	.short	(.L_23 - .L_22)
.L_22:
        /*007c*/ 	.word	0x00000000
        /*0080*/ 	.short	0x0006
        /*0082*/ 	.short	0x0024
        /*0084*/ 	.byte	0x00, 0xf0, 0x11, 0x00


	//----- nvinfo : EIATTR_KPARAM_INFO
	.align		4
.L_23:
        /*0088*/ 	.byte	0x04, 0x17
        /*008a*/ 	.short	(.L_25 - .L_24)
.L_24:
        /*008c*/ 	.word	0x00000000
        /*0090*/ 	.short	0x0005
        /*0092*/ 	.short	0x0020
        /*0094*/ 	.byte	0x00, 0xf0, 0x11, 0x00


	//----- nvinfo : EIATTR_KPARAM_INFO
	.align		4
.L_25:
        /*0098*/ 	.byte	0x04, 0x17
        /*009a*/ 	.short	(.L_27 - .L_26)
.L_26:
        /*009c*/ 	.word	0x00000000
        /*00a0*/ 	.short	0x0004
        /*00a2*/ 	.short	0x001c
        /*00a4*/ 	.byte	0x00, 0xf0, 0x11, 0x00


	//----- nvinfo : EIATTR_KPARAM_INFO
	.align		4
.L_27:
        /*00a8*/ 	.byte	0x04, 0x17
        /*00aa*/ 	.short	(.L_29 - .L_28)
.L_28:
        /*00ac*/ 	.word	0x00000000
        /*00b0*/ 	.short	0x0003
        /*00b2*/ 	.short	0x0018
        /*00b4*/ 	.byte	0x00, 0xf0, 0x11, 0x00


	//----- nvinfo : EIATTR_KPARAM_INFO
	.align		4
.L_29:
        /*00b8*/ 	.byte	0x04, 0x17
        /*00ba*/ 	.short	(.L_31 - .L_30)
.L_30:
        /*00bc*/ 	.word	0x00000000
        /*00c0*/ 	.short	0x0002
        /*00c2*/ 	.short	0x0010
        /*00c4*/ 	.byte	0x00, 0xf4, 0x21, 0x00


	//----- nvinfo : EIATTR_KPARAM_INFO
	.align		4
.L_31:
        /*00c8*/ 	.byte	0x04, 0x17
        /*00ca*/ 	.short	(.L_33 - .L_32)
.L_32:
        /*00cc*/ 	.word	0x00000000
        /*00d0*/ 	.short	0x0001
        /*00d2*/ 	.short	0x0008
        /*00d4*/ 	.byte	0x00, 0xf4, 0x21, 0x00


	//----- nvinfo : EIATTR_KPARAM_INFO
	.align		4
.L_33:
        /*00d8*/ 	.byte	0x04, 0x17
        /*00da*/ 	.short	(.L_35 - .L_34)
.L_34:
        /*00dc*/ 	.word	0x00000000
        /*00e0*/ 	.short	0x0000
        /*00e2*/ 	.short	0x0000
        /*00e4*/ 	.byte	0x00, 0xf4, 0x21, 0x00


	//----- nvinfo : EIATTR_SPARSE_MMA_MASK
	.align		4
.L_35:
        /*00e8*/ 	.byte	0x03, 0x50
        /*00ea*/ 	.short	0x0000


	//----- nvinfo : EIATTR_MAXREG_COUNT
	.align		4
        /*00ec*/ 	.byte	0x03, 0x1b
        /*00ee*/ 	.short	0x00ff


	//----- nvinfo : EIATTR_NUM_BARRIERS
	.align		4
        /*00f0*/ 	.byte	0x02, 0x4c
        /*00f2*/ 	.byte	0x01
	.zero		1


	//----- nvinfo : EIATTR_VRC_CTA_INIT_COUNT
	.align		4
        /*00f4*/ 	.byte	0x02, 0x4a
	.zero		1
	.zero		1


	//----- nvinfo : EIATTR_EXIT_INSTR_OFFSETS
	.align		4
        /*00f8*/ 	.byte	0x04, 0x1c
        /*00fa*/ 	.short	(.L_37 - .L_36)


	//   ....[0]....
.L_36:
        /*00fc*/ 	.word	0x000081e0


	//   ....[1]....
        /*0100*/ 	.word	0x00008210


	//----- nvinfo : EIATTR_REQNTID
	.align		4
.L_37:
        /*0104*/ 	.byte	0x04, 0x10
        /*0106*/ 	.short	(.L_39 - .L_38)
.L_38:
        /*0108*/ 	.word	0x00000080
        /*010c*/ 	.word	0x00000001
        /*0110*/ 	.word	0x00000001


	//----- nvinfo : EIATTR_CBANK_PARAM_SIZE
	.align		4
.L_39:
        /*0114*/ 	.byte	0x03, 0x19
        /*0116*/ 	.short	0x0050


	//----- nvinfo : EIATTR_PARAM_CBANK
	.align		4
        /*0118*/ 	.byte	0x04, 0x0a
        /*011a*/ 	.short	(.L_41 - .L_40)
	.align		4
.L_40:
        /*011c*/ 	.word	index@(.nv.constant0.matmul_kernel)
        /*0120*/ 	.short	0x0380
        /*0122*/ 	.short	0x0050


	//----- nvinfo : EIATTR_SW_WAR
	.align		4
.L_41:
        /*0124*/ 	.byte	0x04, 0x36
        /*0126*/ 	.short	(.L_43 - .L_42)
.L_42:
        /*0128*/ 	.word	0x00000008
.L_43:


//--------------------- .nv.compat                --------------------------
	.section	.nv.compat,"",@"SHT_CUDA_COMPAT_INFO"
	.align	4
        /*0000*/ 	.byte	0x02, 0x02, 0x01, 0x00, 0x02, 0x05, 0x05, 0x00, 0x02, 0x03, 0x00, 0x00, 0x02, 0x06, 0x01, 0x00


//--------------------- .nv.callgraph             --------------------------
	.section	.nv.callgraph,"",@"SHT_CUDA_CALLGRAPH"
	.align	4
	.sectionentsize	8
	.align		4
        /*0000*/ 	.word	0x00000000
	.align		4
        /*0004*/ 	.word	0xffffffff
	.align		4
        /*0008*/ 	.word	0x00000000
	.align		4
        /*000c*/ 	.word	0xfffffffe
	.align		4
        /*0010*/ 	.word	0x00000000
	.align		4
        /*0014*/ 	.word	0xfffffffd
	.align		4
        /*0018*/ 	.word	0x00000000
	.align		4
        /*001c*/ 	.word	0xfffffffc


//--------------------- .text.matmul_kernel       --------------------------
	.section	.text.matmul_kernel,"ax",@progbits
	.align	128
        .global         matmul_kernel
        .type           matmul_kernel,@function
        .size           matmul_kernel,(.L_x_3 - matmul_kernel)
        .other          matmul_kernel,@"STO_CUDA_ENTRY STV_DEFAULT"
matmul_kernel:
.text.matmul_kernel:
[----:B------:R-:W0:Y:S08]  /*0000*/  LDC R1, c[0x0][0x37c] ;  /* 0x0000df00ff017b82 */ /* 0x000e300000000800 */
[----:B------:R-:W1:Y:S01]  /*0010*/  LDC.64 R40, c[0x0][0x398] ;  /* 0x0000e600ff287b82 */ /* 0x000e620000000a00 */
[----:B------:R-:W2:Y:S01]  /*0020*/  S2R R5, SR_CTAID.X ;  /* 0x0000000000057919 */ /* 0x000ea20000002500 */
[----:B------:R-:W3:Y:S01]  /*0030*/  LDCU.64 UR8, c[0x0][0x358] ;  /* 0x00006b00ff0877ac */ /* 0x000ee20008000a00 */
[----:B------:R-:W4:Y:S05]  /*0040*/  S2R R60, SR_TID.X ;  /* 0x00000000003c7919 */ /* 0x000f2a0000002100 */
[----:B------:R-:W5:Y:S01]  /*0050*/  LDC R185, c[0x0][0x3a0] ;  /* 0x0000e800ffb97b82 */ /* 0x000f620000000800 */
[----:B-1----:R-:W-:-:S05]  /*0060*/  VIADD R0, R41, 0x3f ;  /* 0x0000003f29007836 */ /* 0x002fca0000000000 */
[----:B------:R-:W-:Y:S01]  /*0070*/  SHF.R.S32.HI R3, RZ, 0x1f, R0 ;  /* 0x0000001fff037819 */ /* 0x000fe20000011400 */
[----:B-----5:R-:W-:-:S03]  /*0080*/  VIADD R185, R185, 0x7f ;  /* 0x0000007fb9b97836 */ /* 0x020fc60000000000 */
[----:B------:R-:W-:Y:S02]  /*0090*/  LEA.HI R3, R3, R0, RZ, 0x6 ;  /* 0x0000000003037211 */ /* 0x000fe400078f30ff */
[----:B--2---:R-:W-:Y:S02]  /*00a0*/  IABS R8, R5 ;  /* 0x0000000500087213 */ /* 0x004fe40000000000 */
[----:B------:R-:W-:Y:S02]  /*00b0*/  SHF.R.S32.HI R3, RZ, 0x6, R3 ;  /* 0x00000006ff037819 */ /* 0x000fe40000011403 */
[C---:B----4-:R-:W-:Y:S02]  /*00c0*/  LOP3.LUT R153, R60.reuse, 0xf, RZ, 0xc0, !PT ;  /* 0x0000000f3c997812 */ /* 0x050fe400078ec0ff */
[----:B------:R-:W-:Y:S01]  /*00d0*/  SHF.R.U32.HI R182, RZ, 0x4, R60 ;  /* 0x00000004ffb67819 */ /* 0x000fe2000001163c */
[----:B------:R-:W-:Y:S01]  /*00e0*/  IMAD.SHL.U32 R4, R3, 0x8, RZ ;  /* 0x0000000803047824 */ /* 0x000fe200078e00ff */
[----:B------:R-:W-:-:S02]  /*00f0*/  LEA.HI R183, R60, 0x38, RZ, 0x1c ;  /* 0x000000383cb77811 */ /* 0x000fc400078fe0ff */
[----:B------:R-:W-:Y:S02]  /*0100*/  SGXT.U32 R182, R182, 0x3 ;  /* 0x00000003b6b6781a */ /* 0x000fe40000000000 */
[-C--:B------:R-:W-:Y:S02]  /*0110*/  IABS R7, R4.reuse ;  /* 0x0000000400077213 */ /* 0x080fe40000000000 */
[----:B------:R-:W-:Y:S02]  /*0120*/  IABS R10, R4 ;  /* 0x00000004000a7213 */ /* 0x000fe40000000000 */
[----:B------:R-:W1:Y:S08]  /*0130*/  I2F.RP R0, R7 ;  /* 0x0000000700007306 */ /* 0x000e700000209400 */
[----:B-1----:R-:W1:Y:S02]  /*0140*/  MUFU.RCP R0, R0 ;  /* 0x0000000000007308 */ /* 0x002e640000001000 */
[----:B-1----:R-:W-:-:S02]  /*0150*/  VIADD R2, R0, 0xffffffe ;  /* 0x0ffffffe00027836 */ /* 0x002fc40000000000 */
[----:B------:R-:W-:-:S04]  /*0160*/  IMAD.MOV R0, RZ, RZ, -R10 ;  /* 0x000000ffff007224 */ /* 0x000fc800078e0a0a */
[----:B------:R1:W2:Y:S02]  /*0170*/  F2I.FTZ.U32.TRUNC.NTZ R3, R2 ;  /* 0x0000000200037305 */ /* 0x0002a4000021f000 */
[----:B-1----:R-:W-:Y:S01]  /*0180*/  MOV R2, RZ ;  /* 0x000000ff00027202 */ /* 0x002fe20000000f00 */
[----:B--2---:R-:W-:-:S04]  /*0190*/  IMAD.MOV R6, RZ, RZ, -R3 ;  /* 0x000000ffff067224 */ /* 0x004fc800078e0a03 */
[----:B------:R-:W-:Y:S02]  /*01a0*/  IMAD R9, R6, R7, RZ ;  /* 0x0000000706097224 */ /* 0x000fe400078e02ff */
[----:B------:R-:W-:Y:S02]  /*01b0*/  IMAD.MOV.U32 R6, RZ, RZ, R8 ;  /* 0x000000ffff067224 */ /* 0x000fe400078e0008 */
[----:B------:R-:W-:-:S06]  /*01c0*/  IMAD.HI.U32 R3, R3, R9, R2 ;  /* 0x0000000903037227 */ /* 0x000fcc00078e0002 */
[----:B------:R-:W-:-:S04]  /*01d0*/  IMAD.HI.U32 R3, R3, R6, RZ ;  /* 0x0000000603037227 */ /* 0x000fc800078e00ff */
[----:B------:R-:W-:-:S05]  /*01e0*/  IMAD R0, R3, R0, R6 ;  /* 0x0000000003007224 */ /* 0x000fca00078e0206 */
[----:B------:R-:W-:-:S13]  /*01f0*/  ISETP.GT.U32.AND P1, PT, R7, R0, PT ;  /* 0x000000000700720c */ /* 0x000fda0003f24070 */
[----:B------:R-:W-:Y:S02]  /*0200*/  @!P1 IMAD.IADD R0, R0, 0x1, -R7 ;  /* 0x0000000100009824 */ /* 0x000fe400078e0a07 */
[----:B------:R-:W-:Y:S01]  /*0210*/  @!P1 VIADD R3, R3, 0x1 ;  /* 0x0000000103039836 */ /* 0x000fe20000000000 */
[----:B------:R-:W-:Y:S02]  /*0220*/  ISETP.NE.AND P1, PT, R4, RZ, PT ;  /* 0x000000ff0400720c */ /* 0x000fe40003f25270 */
[----:B------:R-:W-:Y:S02]  /*0230*/  ISETP.GE.U32.AND P0, PT, R0, R7, PT ;  /* 0x000000070000720c */ /* 0x000fe40003f06070 */
[----:B------:R-:W-:-:S04]  /*0240*/  LOP3.LUT R0, R5, R4, RZ, 0x3c, !PT ;  /* 0x0000000405007212 */ /* 0x000fc800078e3cff */
[----:B------:R-:W-:Y:S02]  /*0250*/  ISETP.GE.AND P2, PT, R0, RZ, PT ;  /* 0x000000ff0000720c */ /* 0x000fe40003f46270 */
[----:B------:R-:W-:-:S05]  /*0260*/  IADD3 R0, PT, PT, R40, 0xf, RZ ;  /* 0x0000000f28007810 */ /* 0x000fca0007ffe0ff */
[----:B------:R-:W-:-:S04]  /*0270*/  @P0 VIADD R3, R3, 0x1 ;  /* 0x0000000103030836 */ /* 0x000fc80000000000 */
[----:B------:R-:W-:Y:S01]  /*0280*/  IMAD.MOV.U32 R2, RZ, RZ, R3 ;  /* 0x000000ffff027224 */ /* 0x000fe200078e0003 */
[----:B------:R-:W-:-:S03]  /*0290*/  SHF.R.S32.HI R3, RZ, 0x1f, R0 ;  /* 0x0000001fff037819 */ /* 0x000fc60000011400 */
[----:B------:R-:W-:Y:S01]  /*02a0*/  @!P2 IMAD.MOV R2, RZ, RZ, -R2 ;  /* 0x000000ffff02a224 */ /* 0x000fe200078e0a02 */
[----:B------:R-:W-:Y:S02]  /*02b0*/  @!P1 LOP3.LUT R2, RZ, R4, RZ, 0x33, !PT ;  /* 0x00000004ff029212 */ /* 0x000fe400078e33ff */
[----:B------:R-:W-:-:S03]  /*02c0*/  LEA.HI R3, R3, R0, RZ, 0x4 ;  /* 0x0000000003037211 */ /* 0x000fc600078f20ff */
[----:B------:R-:W-:Y:S02]  /*02d0*/  IMAD.SHL.U32 R6, R2, 0x8, RZ ;  /* 0x0000000802067824 */ /* 0x000fe400078e00ff */
[----:B------:R-:W-:-:S03]  /*02e0*/  IMAD.MOV R2, RZ, RZ, -R2 ;  /* 0x000000ffff027224 */ /* 0x000fc600078e0a02 */
[----:B------:R-:W-:Y:S01]  /*02f0*/  LEA.HI.SX32 R3, R3, -R6, 0x1c ;  /* 0x8000000603037211 */ /* 0x000fe200078fe2ff */
[----:B------:R-:W-:-:S03]  /*0300*/  IMAD R4, R4, R2, R5 ;  /* 0x0000000204047224 */ /* 0x000fc600078e0205 */
[----:B------:R-:W-:Y:S02]  /*0310*/  VIMNMX R11, PT, PT, R3, 0x8, PT ;  /* 0x00000008030b7848 */ /* 0x000fe40003fe0100 */
[----:B------:R-:W-:Y:S02]  /*0320*/  IABS R9, R4 ;  /* 0x0000000400097213 */ /* 0x000fe40000000000 */
[----:B------:R-:W-:-:S04]  /*0330*/  IABS R7, R11 ;  /* 0x0000000b00077213 */ /* 0x000fc80000000000 */
[----:B------:R-:W1:Y:S08]  /*0340*/  I2F.RP R0, R7 ;  /* 0x0000000700007306 */ /* 0x000e700000209400 */
[----:B-1----:R-:W1:Y:S02]  /*0350*/  MUFU.RCP R0, R0 ;  /* 0x0000000000007308 */ /* 0x002e640000001000 */
[----:B-1----:R-:W-:-:S06]  /*0360*/  VIADD R3, R0, 0xffffffe ;  /* 0x0ffffffe00037836 */ /* 0x002fcc0000000000 */
[----:B------:R-:W1:Y:S02]  /*0370*/  F2I.FTZ.U32.TRUNC.NTZ R3, R3 ;  /* 0x0000000300037305 */ /* 0x000e64000021f000 */
[----:B-1----:R-:W-:-:S05]  /*0380*/  IMAD.MOV R8, RZ, RZ, -R3 ;  /* 0x000000ffff087224 */ /* 0x002fca00078e0a03 */
[----:B------:R-:W-:Y:S02]  /*0390*/  MOV R2, R8 ;  /* 0x0000000800027202 */ /* 0x000fe40000000f00 */
[----:B------:R-:W-:-:S03]  /*03a0*/  IABS R8, R11 ;  /* 0x0000000b00087213 */ /* 0x000fc60000000000 */
[----:B------:R-:W-:Y:S02]  /*03b0*/  IMAD R5, R2, R7, RZ ;  /* 0x0000000702057224 */ /* 0x000fe400078e02ff */
[----:B------:R-:W-:Y:S02]  /*03c0*/  IMAD.MOV.U32 R2, RZ, RZ, RZ ;  /* 0x000000ffff027224 */ /* 0x000fe400078e00ff */
[----:B------:R-:W-:Y:S02]  /*03d0*/  IMAD.MOV R0, RZ, RZ, -R8 ;  /* 0x000000ffff007224 */ /* 0x000fe400078e0a08 */
        /* <DEDUP_REMOVED lines=9> */
[----:B------:R-:W-:-:S07]  /*0470*/  ISETP.GE.AND P2, PT, R0, RZ, PT ;  /* 0x000000ff0000720c */ /* 0x000fce0003f46270 */
[----:B------:R-:W-:Y:S01]  /*0480*/  @P0 VIADD R2, R2, 0x1 ;  /* 0x0000000102020836 */ /* 0x000fe20000000000 */
[----:B------:R-:W-:-:S05]  /*0490*/  ISETP.GT.AND P0, PT, R185, 0x7f, PT ;  /* 0x0000007fb900780c */ /* 0x000fca0003f04270 */
[----:B------:R-:W-:Y:S02]  /*04a0*/  @!P2 IADD3 R2, PT, PT, -R2, RZ, RZ ;  /* 0x000000ff0202a210 */ /* 0x000fe40007ffe1ff */
[----:B------:R-:W-:-:S05]  /*04b0*/  @!P1 LOP3.LUT R2, RZ, R11, RZ, 0x33, !PT ;  /* 0x0000000bff029212 */ /* 0x000fca00078e33ff */
[----:B------:R-:W-:Y:S01]  /*04c0*/  IMAD.MOV R0, RZ, RZ, -R2 ;  /* 0x000000ffff007224 */ /* 0x000fe200078e0a02 */
[C---:B------:R-:W-:Y:S01]  /*04d0*/  @!P0 SHF.L.U32 R167, R60.reuse, 0x6, RZ ;  /* 0x000000063ca78819 */ /* 0x040fe200000006ff */
[----:B------:R-:W-:Y:S01]  /*04e0*/  @!P0 IMAD.SHL.U32 R168, R60, 0x20, RZ ;  /* 0x000000203ca88824 */ /* 0x000fe200078e00ff */
[----:B------:R-:W-:Y:S01]  /*04f0*/  @!P0 CS2R R64, SRZ ;  /* 0x0000000000408805 */ /* 0x000fe2000001ff00 */
[----:B------:R-:W-:Y:S01]  /*0500*/  IMAD R0, R11, R0, R4 ;  /* 0x000000000b007224 */ /* 0x000fe200078e0204 */
[----:B------:R-:W-:Y:S01]  /*0510*/  @!P0 CS2R R66, SRZ ;  /* 0x0000000000428805 */ /* 0x000fe2000001ff00 */
[----:B------:R-:W-:Y:S01]  /*0520*/  IMAD.SHL.U32 R154, R2, 0x40, RZ ;  /* 0x00000040029a7824 */ /* 0x000fe200078e00ff */
[----:B------:R-:W-:Y:S01]  /*0530*/  @!P0 LOP3.LUT R168, R168, 0x60, RZ, 0xc0, !PT ;  /* 0x00000060a8a88812 */ /* 0x000fe200078ec0ff */
[----:B------:R-:W-:-:S04]  /*0540*/  IMAD.IADD R0, R6, 0x1, R0 ;  /* 0x0000000106007824 */ /* 0x000fc800078e0200 */
[----:B------:R-:W-:Y:S01]  /*0550*/  IMAD R153, R0, 0x10, R153 ;  /* 0x0000001000997824 */ /* 0x000fe200078e0299 */
[----:B0--3--:R-:W-:Y:S06]  /*0560*/  @!P0 BRA `(.L_x_0) ;  /* 0x0000007400c88947 */ /* 0x009fec0003800000 */
[----:B------:R-:W-:Y:S01]  /*0570*/  IABS R10, R40 ;  /* 0x00000028000a7213 */ /* 0x000fe20000000000 */
[C---:B------:R-:W-:Y:S01]  /*0580*/  VIADD R11, R154.reuse, 0x3e ;  /* 0x0000003e9a0b7836 */ /* 0x040fe20000000000 */
[----:B------:R-:W-:Y:S01]  /*0590*/  IABS R2, R41 ;  /* 0x0000002900027213 */ /* 0x000fe20000000000 */
[C---:B------:R-:W-:Y:S01]  /*05a0*/  VIADD R16, R154.reuse, 0x38 ;  /* 0x000000389a107836 */ /* 0x040fe20000000000 */
[----:B------:R-:W0:Y:S01]  /*05b0*/  I2F.RP R3, R10 ;  /* 0x0000000a00037306 */ /* 0x000e220000209400 */
[----:B------:R-:W-:Y:S01]  /*05c0*/  ISETP.GE.AND P2, PT, R153, RZ, PT ;  /* 0x000000ff9900720c */ /* 0x000fe20003f46270 */
[C---:B------:R-:W-:Y:S01]  /*05d0*/  VIADD R19, R154.reuse, 0x36 ;  /* 0x000000369a137836 */ /* 0x040fe20000000000 */
[----:B------:R-:W-:Y:S01]  /*05e0*/  IABS R8, R11 ;  /* 0x0000000b00087213 */ /* 0x000fe20000000000 */
[C---:B------:R-:W-:Y:S01]  /*05f0*/  VIADD R17, R154.reuse, 0x37 ;  /* 0x000000379a117836 */ /* 0x040fe20000000000 */
[C---:B------:R-:W-:Y:S01]  /*0600*/  IADD3 R12, PT, PT, R154.reuse, 0x3b, RZ ;  /* 0x0000003b9a0c7810 */ /* 0x040fe20007ffe0ff */
[C---:B------:R-:W-:Y:S01]  /*0610*/  VIADD R20, R154.reuse, 0x35 ;  /* 0x000000359a147836 */ /* 0x040fe20000000000 */
[----:B------:R-:W-:Y:S01]  /*0620*/  ISETP.GE.AND P4, PT, R11, RZ, PT ;  /* 0x000000ff0b00720c */ /* 0x000fe20003f86270 */
[----:B------:R-:W1:Y:S01]  /*0630*/  I2F.RP R0, R2 ;  /* 0x0000000200007306 */ /* 0x000e620000209400 */
[----:B------:R-:W-:Y:S01]  /*0640*/  IABS R11, R12 ;  /* 0x0000000c000b7213 */ /* 0x000fe20000000000 */
[----:B------:R-:W-:Y:S01]  /*0650*/  VIADD R24, R154, 0x30 ;  /* 0x000000309a187836 */ /* 0x000fe20000000000 */
[----:B------:R-:W-:Y:S01]  /*0660*/  ISETP.NE.AND P3, PT, R40, RZ, PT ;  /* 0x000000ff2800720c */ /* 0x000fe20003f65270 */
[C---:B------:R-:W-:Y:S01]  /*0670*/  VIADD R27, R154.reuse, 0x2f ;  /* 0x0000002f9a1b7836 */ /* 0x040fe20000000000 */
[----:B------:R-:W-:Y:S01]  /*0680*/  IABS R14, R16 ;  /* 0x00000010000e7213 */ /* 0x000fe20000000000 */
[C---:B------:R-:W-:Y:S01]  /*0690*/  VIADD R28, R154.reuse, 0x2e ;  /* 0x0000002e9a1c7836 */ /* 0x040fe20000000000 */
[----:B------:R-:W-:Y:S01]  /*06a0*/  IABS R15, R17 ;  /* 0x00000011000f7213 */ /* 0x000fe20000000000 */
[----:B0-----:R-:W0:Y:S01]  /*06b0*/  MUFU.RCP R3, R3 ;  /* 0x0000000300037308 */ /* 0x001e220000001000 */
[C---:B------:R-:W-:Y:S01]  /*06c0*/  IADD3 R21, PT, PT, R154.reuse, 0x34, RZ ;  /* 0x000000349a157810 */ /* 0x040fe20007ffe0ff */
[C---:B------:R-:W-:Y:S01]  /*06d0*/  VIADD R29, R154.reuse, 0x2d ;  /* 0x0000002d9a1d7836 */ /* 0x040fe20000000000 */
[----:B------:R-:W-:Y:S01]  /*06e0*/  IABS R22, R24 ;  /* 0x0000001800167213 */ /* 0x000fe20000000000 */
[C---:B------:R-:W-:Y:S01]  /*06f0*/  VIADD R31, R154.reuse, 0x2b ;  /* 0x0000002b9a1f7836 */ /* 0x040fe20000000000 */
[----:B------:R-:W-:Y:S01]  /*0700*/  IABS R18, R21 ;  /* 0x0000001500127213 */ /* 0x000fe20000000000 */
[C---:B------:R-:W-:Y:S01]  /*0710*/  VIADD R30, R154.reuse, 0x2c ;  /* 0x0000002c9a1e7836 */ /* 0x040fe20000000000 */
[----:B------:R-:W-:Y:S01]  /*0720*/  IABS R23, R27 ;  /* 0x0000001b00177213 */ /* 0x000fe20000000000 */
[----:B-1----:R-:W1:Y:S01]  /*0730*/  MUFU.RCP R0, R0 ;  /* 0x0000000000007308 */ /* 0x002e620000001000 */
[----:B------:R-:W-:Y:S01]  /*0740*/  IABS R26, R31 ;  /* 0x0000001f001a7213 */ /* 0x000fe20000000000 */
[C---:B------:R-:W-:Y:S01]  /*0750*/  VIADD R32, R154.reuse, 0x29 ;  /* 0x000000299a207836 */ /* 0x040fe20000000000 */
[----:B------:R-:W-:Y:S01]  /*0760*/  IABS R25, R30 ;  /* 0x0000001e00197213 */ /* 0x000fe20000000000 */
[C---:B------:R-:W-:Y:S01]  /*0770*/  VIADD R33, R154.reuse, 0x27 ;  /* 0x000000279a217836 */ /* 0x040fe20000000000 */
[C---:B------:R-:W-:Y:S01]  /*0780*/  IADD3 R42, PT, PT, R154.reuse, 0x21, RZ ;  /* 0x000000219a2a7810 */ /* 0x040fe20007ffe0ff */
[C---:B------:R-:W-:Y:S01]  /*0790*/  VIADD R34, R154.reuse, 0x26 ;  /* 0x000000269a227836 */ /* 0x040fe20000000000 */
[C---:B------:R-:W-:Y:S01]  /*07a0*/  IADD3 R49, PT, PT, R154.reuse, 0x1b, RZ ;  /* 0x0000001b9a317810 */ /* 0x040fe20007ffe0ff */
[C---:B------:R-:W-:Y:S01]  /*07b0*/  VIADD R36, R154.reuse, 0x23 ;  /* 0x000000239a247836 */ /* 0x040fe20000000000 */
[C---:B------:R-:W-:Y:S01]  /*07c0*/  IADD3 R58, PT, PT, R154.reuse, 0x5, RZ ;  /* 0x000000059a3a7810 */ /* 0x040fe20007ffe0ff */
[----:B0-----:R-:W-:Y:S01]  /*07d0*/  VIADD R6, R3, 0xffffffe ;  /* 0x0ffffffe03067836 */ /* 0x001fe20000000000 */
[----:B------:R-:W-:Y:S01]  /*07e0*/  IABS R3, R153 ;  /* 0x0000009900037213 */ /* 0x000fe20000000000 */
[C---:B------:R-:W-:Y:S01]  /*07f0*/  VIADD R44, R154.reuse, 0x1f ;  /* 0x0000001f9a2c7836 */ /* 0x040fe20000000000 */
[----:B------:R-:W-:Y:S01]  /*0800*/  IABS R35, R36 ;  /* 0x0000002400237213 */ /* 0x000fe20000000000 */
[----:B------:R0:W2:Y:S01]  /*0810*/  F2I.FTZ.U32.TRUNC.NTZ R7, R6 ;  /* 0x0000000600077305 */ /* 0x0000a2000021f000 */
[----:B------:R-:W-:Y:S01]  /*0820*/  VIADD R43, R154, 0x20 ;  /* 0x000000209a2b7836 */ /* 0x000fe20000000000 */
[----:B------:R-:W-:Y:S01]  /*0830*/  IABS R87, R58 ;  /* 0x0000003a00577213 */ /* 0x000fe20000000000 */
[----:B-1----:R-:W-:Y:S01]  /*0840*/  VIADD R4, R0, 0xffffffe ;  /* 0x0ffffffe00047836 */ /* 0x002fe20000000000 */
[----:B------:R-:W-:Y:S01]  /*0850*/  IABS R39, R44 ;  /* 0x0000002c00277213 */ /* 0x000fe20000000000 */
[C---:B------:R-:W-:Y:S01]  /*0860*/  VIADD R46, R154.reuse, 0x1d ;  /* 0x0000001d9a2e7836 */ /* 0x040fe20000000000 */
[----:B------:R-:W-:Y:S01]  /*0870*/  IABS R38, R43 ;  /* 0x0000002b00267213 */ /* 0x000fe20000000000 */
[C---:B------:R-:W-:Y:S01]  /*0880*/  VIADD R48, R154.reuse, 0x1c ;  /* 0x0000001c9a307836 */ /* 0x040fe20000000000 */
[----:B------:R1:W3:Y:S01]  /*0890*/  F2I.FTZ.U32.TRUNC.NTZ R5, R4 ;  /* 0x0000000400057305 */ /* 0x0002e2000021f000 */
[----:B0-----:R-:W-:Y:S01]  /*08a0*/  IMAD.MOV.U32 R6, RZ, RZ, RZ ;  /* 0x000000ffff067224 */ /* 0x001fe200078e00ff */
[----:B------:R-:W0:Y:S01]  /*08b0*/  LDCU UR4, c[0x0][0x3a4] ;  /* 0x00007480ff0477ac */ /* 0x000e220008000800 */
[C---:B------:R-:W-:Y:S01]  /*08c0*/  VIADD R50, R154.reuse, 0x1a ;  /* 0x0000001a9a327836 */ /* 0x040fe20000000000 */
[----:B------:R-:W4:Y:S01]  /*08d0*/  LDC R165, c[0x0][0x3a8] ;  /* 0x0000ea00ffa57b82 */ /* 0x000f220000000800 */
[----:B------:R-:W-:Y:S01]  /*08e0*/  VIADD R52, R154, 0x19 ;  /* 0x000000199a347836 */ /* 0x000fe20000000000 */
[----:B------:R-:W-:Y:S01]  /*08f0*/  LEA.HI R184, R60, 0x78, RZ, 0x1c ;  /* 0x000000783cb87811 */ /* 0x000fe200078fe0ff */
[--C-:B--2---:R-:W-:Y:S01]  /*0900*/  IMAD.MOV R9, RZ, RZ, -R7.reuse ;  /* 0x000000ffff097224 */ /* 0x104fe200078e0a07 */
[----:B------:R-:W-:Y:S01]  /*0910*/  IABS R45, R50 ;  /* 0x00000032002d7213 */ /* 0x000fe20000000000 */
[----:B-1----:R-:W-:Y:S01]  /*0920*/  IMAD.MOV.U32 R4, RZ, RZ, RZ ;  /* 0x000000ffff047224 */ /* 0x002fe200078e00ff */
[----:B------:R-:W-:Y:S01]  /*0930*/  IABS R47, R52 ;  /* 0x00000034002f7213 */ /* 0x000fe20000000000 */
[----:B------:R-:W-:Y:S01]  /*0940*/  IMAD R9, R9, R10, RZ ;  /* 0x0000000a09097224 */ /* 0x000fe200078e02ff */
[----:B------:R-:W-:Y:S01]  /*0950*/  LOP3.LUT R181, R182, 0x70, RZ, 0xfc, !PT ;  /* 0x00000070b6b57812 */ /* 0x000fe200078efcff */
[----:B------:R-:W-:Y:S01]  /*0960*/  VIADD R54, R154, 0x7 ;  /* 0x000000079a367836 */ /* 0x000fe20000000000 */
[C---:B------:R-:W-:Y:S01]  /*0970*/  LOP3.LUT R180, R182.reuse, 0x68, RZ, 0xfc, !PT ;  /* 0x00000068b6b47812 */ /* 0x040fe200078efcff */
[----:B------:R-:W-:Y:S01]  /*0980*/  IMAD.HI.U32 R7, R7, R9, R6 ;  /* 0x0000000907077227 */ /* 0x000fe200078e0006 */
[C---:B------:R-:W-:Y:S01]  /*0990*/  LOP3.LUT R179, R182.reuse, 0x60, RZ, 0xfc, !PT ;  /* 0x00000060b6b37812 */ /* 0x040fe200078efcff */
[----:B------:R-:W1:Y:S01]  /*09a0*/  LDCU UR7, c[0x0][0x3a0] ;  /* 0x00007400ff0777ac */ /* 0x000e620008000800 */
[----:B------:R-:W-:Y:S01]  /*09b0*/  IABS R83, R54 ;  /* 0x0000003600537213 */ /* 0x000fe20000000000 */
[----:B---3--:R-:W-:Y:S01]  /*09c0*/  IMAD.MOV R0, RZ, RZ, -R5 ;  /* 0x000000ffff007224 */ /* 0x008fe200078e0a05 */
[C---:B------:R-:W-:Y:S01]  /*09d0*/  LOP3.LUT R178, R182.reuse, 0x58, RZ, 0xfc, !PT ;  /* 0x00000058b6b27812 */ /* 0x040fe200078efcff */
[----:B------:R-:W-:Y:S01]  /*09e0*/  IMAD.HI.U32 R7, R7, R3, RZ ;  /* 0x0000000307077227 */ /* 0x000fe200078e00ff */
[----:B------:R-:W-:-:S02]  /*09f0*/  LOP3.LUT R177, R182, 0x50, RZ, 0xfc, !PT ;  /* 0x00000050b6b17812 */ /* 0x000fc400078efcff */
[----:B------:R-:W-:Y:S01]  /*0a00*/  LOP3.LUT R176, R182, 0x48, RZ, 0xfc, !PT ;  /* 0x00000048b6b07812 */ /* 0x000fe200078efcff */
[C---:B------:R-:W-:Y:S01]  /*0a10*/  VIADD R56, R154.reuse, 0x6 ;  /* 0x000000069a387836 */ /* 0x040fe20000000000 */
[----:B------:R-:W-:Y:S01]  /*0a20*/  IADD3 R7, PT, PT, -R7, RZ, RZ ;  /* 0x000000ff07077210 */ /* 0x000fe20007ffe1ff */
[----:B------:R-:W-:Y:S01]  /*0a30*/  VIADD R62, R154, 0x4 ;  /* 0x000000049a3e7836 */ /* 0x000fe20000000000 */
[----:B------:R-:W-:Y:S01]  /*0a40*/  LOP3.LUT R175, R182, 0x40, RZ, 0xfc, !PT ;  /* 0x00000040b6af7812 */ /* 0x000fe200078efcff */
[----:B------:R-:W-:Y:S01]  /*0a50*/  VIADD R64, R154, 0x1 ;  /* 0x000000019a407836 */ /* 0x000fe20000000000 */
[----:B------:R-:W-:Y:S01]  /*0a60*/  IABS R85, R56 ;  /* 0x0000003800557213 */ /* 0x000fe20000000000 */
[----:B------:R-:W-:Y:S01]  /*0a70*/  IMAD R7, R10, R7, R3 ;  /* 0x000000070a077224 */ /* 0x000fe200078e0203 */
[----:B------:R-:W-:Y:S01]  /*0a80*/  IABS R89, R62 ;  /* 0x0000003e00597213 */ /* 0x000fe20000000000 */
[----:B------:R-:W-:Y:S01]  /*0a90*/  IMAD.MOV.U32 R3, RZ, RZ, R0 ;  /* 0x000000ffff037224 */ /* 0x000fe200078e0000 */
[----:B------:R-:W-:Y:S01]  /*0aa0*/  IABS R95, R64 ;  /* 0x00000040005f7213 */ /* 0x000fe20000000000 */
[----:B------:R-:W-:Y:S01]  /*0ab0*/  VIADD R0, R154, 0x3f ;  /* 0x0000003f9a007836 */ /* 0x000fe20000000000 */
[----:B------:R-:W-:Y:S01]  /*0ac0*/  ISETP.GT.U32.AND P0, PT, R10, R7, PT ;  /* 0x000000070a00720c */ /* 0x000fe20003f04070 */
[----:B------:R-:W-:Y:S01]  /*0ad0*/  IMAD R3, R3, R2, RZ ;  /* 0x0000000203037224 */ /* 0x000fe200078e02ff */
[----:B------:R-:W-:Y:S01]  /*0ae0*/  LOP3.LUT R174, R182, 0x30, RZ, 0xfc, !PT ;  /* 0x00000030b6ae7812 */ /* 0x000fe200078efcff */
[----:B------:R-:W-:Y:S01]  /*0af0*/  IMAD.SHL.U32 R168, R60, 0x20, RZ ;  /* 0x000000203ca87824 */ /* 0x000fe200078e00ff */
[----:B------:R-:W-:Y:S01]  /*0b00*/  IABS R6, R0 ;  /* 0x0000000000067213 */ /* 0x000fe20000000000 */
[----:B------:R-:W-:Y:S01]  /*0b10*/  IMAD.HI.U32 R3, R5, R3, R4 ;  /* 0x0000000305037227 */ /* 0x000fe200078e0004 */
[----:B------:R-:W-:-:S02]  /*0b20*/  ISETP.GE.AND P5, PT, R0, RZ, PT ;  /* 0x000000ff0000720c */ /* 0x000fc40003fa6270 */
[----:B------:R-:W-:Y:S01]  /*0b30*/  LOP3.LUT R173, R182, 0x28, RZ, 0xfc, !PT ;  /* 0x00000028b6ad7812 */ /* 0x000fe200078efcff */
[----:B------:R-:W-:Y:S01]  /*0b40*/  VIADD R0, R154, 0x3d ;  /* 0x0000003d9a007836 */ /* 0x000fe20000000000 */
[C---:B------:R-:W-:Y:S01]  /*0b50*/  LOP3.LUT R172, R182.reuse, 0x20, RZ, 0xfc, !PT ;  /* 0x00000020b6ac7812 */ /* 0x040fe200078efcff */
[----:B------:R-:W-:Y:S01]  /*0b60*/  IMAD.HI.U32 R4, R3, R6, RZ ;  /* 0x0000000603047227 */ /* 0x000fe200078e00ff */
[C---:B------:R-:W-:Y:S02]  /*0b70*/  LOP3.LUT R171, R182.reuse, 0x18, RZ, 0xfc, !PT ;  /* 0x00000018b6ab7812 */ /* 0x040fe400078efcff */
[----:B------:R-:W-:Y:S01]  /*0b80*/  @!P0 IADD3 R7, PT, PT, R7, -R10, RZ ;  /* 0x8000000a07078210 */ /* 0x000fe20007ffe0ff */
[----:B------:R-:W-:Y:S01]  /*0b90*/  IMAD.MOV R9, RZ, RZ, -R4 ;  /* 0x000000ffff097224 */ /* 0x000fe200078e0a04 */
[----:B------:R-:W-:Y:S01]  /*0ba0*/  LOP3.LUT R170, R182, 0x10, RZ, 0xfc, !PT ;  /* 0x00000010b6aa7812 */ /* 0x000fe200078efcff */
[----:B------:R-:W-:Y:S01]  /*0bb0*/  IMAD.HI.U32 R5, R3, R8, RZ ;  /* 0x0000000803057227 */ /* 0x000fe200078e00ff */
[----:B------:R-:W-:-:S02]  /*0bc0*/  ISETP.GT.U32.AND P0, PT, R10, R7, PT ;  /* 0x000000070a00720c */ /* 0x000fc40003f04070 */
[----:B------:R-:W-:Y:S01]  /*0bd0*/  LOP3.LUT R169, R182, 0x8, RZ, 0xfc, !PT ;  /* 0x00000008b6a97812 */ /* 0x000fe200078efcff */
[----:B------:R-:W-:Y:S01]  /*0be0*/  IMAD R4, R2, R9, R6 ;  /* 0x0000000902047224 */ /* 0x000fe200078e0206 */
[----:B------:R-:W-:Y:S01]  /*0bf0*/  IABS R9, R0 ;  /* 0x0000000000097213 */ /* 0x000fe20000000000 */
[----:B------:R-:W-:Y:S01]  /*0c00*/  IMAD.MOV R5, RZ, RZ, -R5 ;  /* 0x000000ffff057224 */ /* 0x000fe200078e0a05 */
[----:B------:R-:W-:Y:S01]  /*0c10*/  LOP3.LUT R168, R168, 0x60, RZ, 0xc0, !PT ;  /* 0x00000060a8a87812 */ /* 0x000fe200078ec0ff */
[----:B----4-:R-:W-:Y:S01]  /*0c20*/  IMAD R183, R183, R165, RZ ;  /* 0x000000a5b7b77224 */ /* 0x010fe200078e02ff */
[----:B------:R-:W-:Y:S01]  /*0c30*/  ISETP.GT.U32.AND P1, PT, R2, R4, PT ;  /* 0x000000040200720c */ /* 0x000fe20003f24070 */
[----:B------:R-:W-:-:S04]  /*0c40*/  IMAD.HI.U32 R6, R3, R9, RZ ;  /* 0x0000000903067227 */ /* 0x000fc800078e00ff */
[----:B------:R-:W-:Y:S02]  /*0c50*/  IMAD.MOV R6, RZ, RZ, -R6 ;  /* 0x000000ffff067224 */ /* 0x000fe400078e0a06 */
[----:B------:R-:W-:Y:S01]  /*0c60*/  @!P0 IMAD.IADD R7, R7, 0x1, -R10 ;  /* 0x0000000107078824 */ /* 0x000fe200078e0a0a */
[----:B------:R-:W-:Y:S01]  /*0c70*/  ISETP.GE.AND P0, PT, R0, RZ, PT ;  /* 0x000000ff0000720c */ /* 0x000fe20003f06270 */
[C---:B------:R-:W-:Y:S02]  /*0c80*/  IMAD R6, R2.reuse, R6, R9 ;  /* 0x0000000602067224 */ /* 0x040fe400078e0209 */
[----:B------:R-:W-:Y:S02]  /*0c90*/  IMAD R5, R2, R5, R8 ;  /* 0x0000000502057224 */ /* 0x000fe400078e0208 */
[----:B------:R-:W-:Y:S02]  /*0ca0*/  @!P1 IMAD.IADD R4, R4, 0x1, -R2 ;  /* 0x0000000104049824 */ /* 0x000fe400078e0a02 */
[----:B------:R-:W-:Y:S01]  /*0cb0*/  VIADD R8, R154, 0x3c ;  /* 0x0000003c9a087836 */ /* 0x000fe20000000000 */
[C---:B------:R-:W-:Y:S01]  /*0cc0*/  ISETP.GT.U32.AND P6, PT, R2.reuse, R5, PT ;  /* 0x000000050200720c */ /* 0x040fe20003fc4070 */
[----:B------:R-:W-:Y:S01]  /*0cd0*/  IMAD.MOV.U32 R0, RZ, RZ, R7 ;  /* 0x000000ffff007224 */ /* 0x000fe200078e0007 */
[----:B------:R-:W-:Y:S01]  /*0ce0*/  ISETP.GT.U32.AND P1, PT, R2, R4, PT ;  /* 0x000000040200720c */ /* 0x000fe20003f24070 */
[----:B------:R-:W-:Y:S01]  /*0cf0*/  VIADD R9, R154, 0x3a ;  /* 0x0000003a9a097836 */ /* 0x000fe20000000000 */
[----:B------:R-:W-:Y:S01]  /*0d00*/  IABS R10, R8 ;  /* 0x00000008000a7213 */ /* 0x000fe20000000000 */
[----:B------:R-:W-:Y:S01]  /*0d10*/  @!P2 IMAD.MOV R0, RZ, RZ, -R0 ;  /* 0x000000ffff00a224 */ /* 0x000fe200078e0a00 */
[----:B------:R-:W-:Y:S01]  /*0d20*/  ISETP.GE.AND P2, PT, R8, RZ, PT ;  /* 0x000000ff0800720c */ /* 0x000fe20003f46270 */
[----:B------:R-:W-:Y:S01]  /*0d30*/  IMAD.HI.U32 R8, R3, R11, RZ ;  /* 0x0000000b03087227 */ /* 0x000fe200078e00ff */
[----:B------:R-:W-:-:S03]  /*0d40*/  @!P3 LOP3.LUT R0, RZ, R40, RZ, 0x33, !PT ;  /* 0x00000028ff00b212 */ /* 0x000fc600078e33ff */
[----:B------:R-:W-:Y:S02]  /*0d50*/  IMAD.MOV R8, RZ, RZ, -R8 ;  /* 0x000000ffff087224 */ /* 0x000fe400078e0a08 */
[----:B------:R-:W-:-:S04]  /*0d60*/  IMAD.HI.U32 R7, R3, R10, RZ ;  /* 0x0000000a03077227 */ /* 0x000fc800078e00ff */
[--C-:B------:R-:W-:Y:S01]  /*0d70*/  @!P1 IMAD.IADD R4, R4, 0x1, -R2.reuse ;  /* 0x0000000104049824 */ /* 0x100fe200078e0a02 */
[C---:B------:R-:W-:Y:S01]  /*0d80*/  ISETP.GT.U32.AND P1, PT, R2.reuse, R6, PT ;  /* 0x000000060200720c */ /* 0x040fe20003f24070 */
[----:B------:R-:W-:Y:S01]  /*0d90*/  IMAD R8, R2, R8, R11 ;  /* 0x0000000802087224 */ /* 0x000fe200078e020b */
[----:B------:R-:W-:Y:S01]  /*0da0*/  IADD3 R7, PT, PT, -R7, RZ, RZ ;  /* 0x000000ff07077210 */ /* 0x000fe20007ffe1ff */
[----:B------:R-:W-:Y:S01]  /*0db0*/  VIADD R11, R154, 0x39 ;  /* 0x000000399a0b7836 */ /* 0x000fe20000000000 */
[----:B------:R-:W-:Y:S01]  /*0dc0*/  @!P5 IADD3 R4, PT, PT, -R4, RZ, RZ ;  /* 0x000000ff0404d210 */ /* 0x000fe20007ffe1ff */
[----:B------:R-:W-:Y:S01]  /*0dd0*/  @!P6 IMAD.IADD R5, R5, 0x1, -R2 ;  /* 0x000000010505e824 */ /* 0x000fe200078e0a02 */
[----:B------:R-:W-:Y:S01]  /*0de0*/  ISETP.GE.AND P6, PT, R12, RZ, PT ;  /* 0x000000ff0c00720c */ /* 0x000fe20003fc6270 */
[----:B------:R-:W-:Y:S01]  /*0df0*/  IMAD R7, R2, R7, R10 ;  /* 0x0000000702077224 */ /* 0x000fe200078e020a */
[----:B------:R-:W-:Y:S01]  /*0e00*/  IABS R13, R11 ;  /* 0x0000000b000d7213 */ /* 0x000fe20000000000 */
[----:B------:R-:W-:Y:S01]  /*0e10*/  VIADD R40, R154, 0x22 ;  /* 0x000000229a287836 */ /* 0x000fe20000000000 */
[C---:B------:R-:W-:Y:S01]  /*0e20*/  ISETP.GT.U32.AND P3, PT, R2.reuse, R5, PT ;  /* 0x000000050200720c */ /* 0x040fe20003f64070 */
[----:B------:R-:W-:Y:S01]  /*0e30*/  IMAD R181, R181, R165, RZ ;  /* 0x000000a5b5b57224 */ /* 0x000fe200078e02ff */
[----:B------:R-:W-:Y:S01]  /*0e40*/  ISETP.GT.U32.AND P5, PT, R2, R7, PT ;  /* 0x000000070200720c */ /* 0x000fe20003fa4070 */
[----:B------:R-:W-:Y:S01]  /*0e50*/  @!P1 IMAD.IADD R6, R6, 0x1, -R2 ;  /* 0x0000000106069824 */ /* 0x000fe200078e0a02 */
[----:B------:R-:W-:Y:S01]  /*0e60*/  IABS R12, R9 ;  /* 0x00000009000c7213 */ /* 0x000fe20000000000 */
[----:B------:R-:W-:-:S03]  /*0e70*/  IMAD.HI.U32 R10, R3, R13, RZ ;  /* 0x0000000d030a7227 */ /* 0x000fc600078e00ff */
[----:B------:R-:W-:Y:S01]  /*0e80*/  ISETP.GT.U32.AND P1, PT, R2, R6, PT ;  /* 0x000000060200720c */ /* 0x000fe20003f24070 */
[----:B------:R-:W-:Y:S02]  /*0e90*/  IMAD.MOV R10, RZ, RZ, -R10 ;  /* 0x000000ffff0a7224 */ /* 0x000fe400078e0a0a */
[----:B------:R-:W-:Y:S02]  /*0ea0*/  IMAD R180, R180, R165, RZ ;  /* 0x000000a5b4b47224 */ /* 0x000fe400078e02ff */
[----:B------:R-:W-:Y:S02]  /*0eb0*/  IMAD R10, R2, R10, R13 ;  /* 0x0000000a020a7224 */ /* 0x000fe400078e020d */
[--C-:B------:R-:W-:Y:S01]  /*0ec0*/  @!P3 IMAD.IADD R5, R5, 0x1, -R2.reuse ;  /* 0x000000010505b824 */ /* 0x100fe200078e0a02 */
[----:B------:R-:W-:Y:S01]  /*0ed0*/  ISETP.GE.AND P3, PT, R9, RZ, PT ;  /* 0x000000ff0900720c */ /* 0x000fe20003f66270 */
[----:B------:R-:W-:Y:S02]  /*0ee0*/  @!P5 IMAD.IADD R7, R7, 0x1, -R2 ;  /* 0x000000010707d824 */ /* 0x000fe400078e0a02 */
[----:B------:R-:W-:Y:S01]  /*0ef0*/  IMAD.HI.U32 R9, R3, R12, RZ ;  /* 0x0000000c03097227 */ /* 0x000fe200078e00ff */
[----:B------:R-:W-:-:S02]  /*0f00*/  @!P4 IADD3 R5, PT, PT, -R5, RZ, RZ ;  /* 0x000000ff0505c210 */ /* 0x000fc40007ffe1ff */
[----:B------:R-:W-:Y:S01]  /*0f10*/  ISETP.GT.U32.AND P4, PT, R2, R8, PT ;  /* 0x000000080200720c */ /* 0x000fe20003f84070 */
[----:B------:R-:W-:Y:S01]  /*0f20*/  @!P1 IMAD.IADD R6, R6, 0x1, -R2 ;  /* 0x0000000106069824 */ /* 0x000fe200078e0a02 */
[----:B------:R-:W-:Y:S01]  /*0f30*/  ISETP.GE.AND P1, PT, R11, RZ, PT ;  /* 0x000000ff0b00720c */ /* 0x000fe20003f26270 */
[----:B------:R-:W-:Y:S01]  /*0f40*/  IMAD.HI.U32 R11, R3, R14, RZ ;  /* 0x0000000e030b7227 */ /* 0x000fe200078e00ff */
[----:B------:R-:W-:-:S03]  /*0f50*/  ISETP.GT.U32.AND P5, PT, R2, R7, PT ;  /* 0x000000070200720c */ /* 0x000fc60003fa4070 */
[----:B------:R-:W-:Y:S01]  /*0f60*/  @!P0 IMAD.MOV R6, RZ, RZ, -R6 ;  /* 0x000000ffff068224 */ /* 0x000fe200078e0a06 */
[C---:B------:R-:W-:Y:S01]  /*0f70*/  ISETP.GT.U32.AND P0, PT, R2.reuse, R10, PT ;  /* 0x0000000a0200720c */ /* 0x040fe20003f04070 */
[----:B------:R-:W-:Y:S02]  /*0f80*/  IMAD.MOV R11, RZ, RZ, -R11 ;  /* 0x000000ffff0b7224 */ /* 0x000fe400078e0a0b */
[----:B------:R-:W-:Y:S02]  /*0f90*/  IMAD.MOV R9, RZ, RZ, -R9 ;  /* 0x000000ffff097224 */ /* 0x000fe400078e0a09 */
[C---:B------:R-:W-:Y:S01]  /*0fa0*/  IMAD R11, R2.reuse, R11, R14 ;  /* 0x0000000b020b7224 */ /* 0x040fe200078e020e */
[----:B------:R-:W-:Y:S01]  /*0fb0*/  IABS R14, R19 ;  /* 0x00000013000e7213 */ /* 0x000fe20000000000 */
[----:B------:R-:W-:Y:S01]  /*0fc0*/  IMAD R9, R2, R9, R12 ;  /* 0x0000000902097224 */ /* 0x000fe200078e020c */
[----:B------:R-:W-:Y:S01]  /*0fd0*/  @!P4 IADD3 R8, PT, PT, R8, -R2, RZ ;  /* 0x800000020808c210 */ /* 0x000fe20007ffe0ff */
[----:B------:R-:W-:-:S03]  /*0fe0*/  IMAD.HI.U32 R12, R3, R15, RZ ;  /* 0x0000000f030c7227 */ /* 0x000fc600078e00ff */
[----:B------:R-:W-:Y:S01]  /*0ff0*/  ISETP.GT.U32.AND P4, PT, R2, R8, PT ;  /* 0x000000080200720c */ /* 0x000fe20003f84070 */
[----:B------:R-:W-:Y:S02]  /*1000*/  @!P0 IMAD.IADD R10, R10, 0x1, -R2 ;  /* 0x000000010a0a8824 */ /* 0x000fe400078e0a02 */
[----:B------:R-:W-:-:S03]  /*1010*/  IMAD.HI.U32 R13, R3, R14, RZ ;  /* 0x0000000e030d7227 */ /* 0x000fc600078e00ff */
[C---:B------:R-:W-:Y:S01]  /*1020*/  ISETP.GT.U32.AND P0, PT, R2.reuse, R10, PT ;  /* 0x0000000a0200720c */ /* 0x040fe20003f04070 */
[----:B------:R-:W-:Y:S02]  /*1030*/  IMAD.MOV R13, RZ, RZ, -R13 ;  /* 0x000000ffff0d7224 */ /* 0x000fe400078e0a0d */
[----:B------:R-:W-:Y:S01]  /*1040*/  @!P5 IMAD.IADD R7, R7, 0x1, -R2 ;  /* 0x000000010707d824 */ /* 0x000fe200078e0a02 */
[C---:B------:R-:W-:Y:S01]  /*1050*/  ISETP.GT.U32.AND P5, PT, R2.reuse, R9, PT ;  /* 0x000000090200720c */ /* 0x040fe20003fa4070 */
[----:B------:R-:W-:Y:S02]  /*1060*/  IMAD R13, R2, R13, R14 ;  /* 0x0000000d020d7224 */ /* 0x000fe400078e020e */
[----:B------:R-:W-:Y:S02]  /*1070*/  IMAD.MOV R12, RZ, RZ, -R12 ;  /* 0x000000ffff0c7224 */ /* 0x000fe400078e0a0c */
[----:B------:R-:W-:Y:S01]  /*1080*/  @!P4 IMAD.IADD R8, R8, 0x1, -R2 ;  /* 0x000000010808c824 */ /* 0x000fe200078e0a02 */
[C---:B------:R-:W-:Y:S01]  /*1090*/  ISETP.GT.U32.AND P4, PT, R2.reuse, R11, PT ;  /* 0x0000000b0200720c */ /* 0x040fe20003f84070 */
[----:B------:R-:W-:-:S02]  /*10a0*/  IMAD R12, R2, R12, R15 ;  /* 0x0000000c020c7224 */ /* 0x000fc400078e020f */
[----:B------:R-:W-:Y:S01]  /*10b0*/  @!P0 IMAD.IADD R10, R10, 0x1, -R2 ;  /* 0x000000010a0a8824 */ /* 0x000fe200078e0a02 */
[C---:B------:R-:W-:Y:S01]  /*10c0*/  ISETP.GT.U32.AND P0, PT, R2.reuse, R13, PT ;  /* 0x0000000d0200720c */ /* 0x040fe20003f04070 */
[----:B------:R-:W-:Y:S01]  /*10d0*/  @!P6 IMAD.MOV R8, RZ, RZ, -R8 ;  /* 0x000000ffff08e224 */ /* 0x000fe200078e0a08 */
[----:B------:R-:W-:Y:S01]  /*10e0*/  ISETP.GT.U32.AND P6, PT, R2, R12, PT ;  /* 0x0000000c0200720c */ /* 0x000fe20003fc4070 */
[----:B------:R-:W-:Y:S02]  /*10f0*/  @!P5 IMAD.IADD R9, R9, 0x1, -R2 ;  /* 0x000000010909d824 */ /* 0x000fe400078e0a02 */
[----:B------:R-:W-:-:S03]  /*1100*/  IMAD.HI.U32 R15, R3, R18, RZ ;  /* 0x00000012030f7227 */ /* 0x000fc600078e00ff */
[----:B------:R-:W-:Y:S01]  /*1110*/  ISETP.GT.U32.AND P5, PT, R2, R9, PT ;  /* 0x000000090200720c */ /* 0x000fe20003fa4070 */
[----:B------:R-:W-:Y:S01]  /*1120*/  @!P2 IMAD.MOV R7, RZ, RZ, -R7 ;  /* 0x000000ffff07a224 */ /* 0x000fe200078e0a07 */
[----:B------:R-:W-:Y:S01]  /*1130*/  IADD3 R15, PT, PT, -R15, RZ, RZ ;  /* 0x000000ff0f0f7210 */ /* 0x000fe20007ffe1ff */
[----:B------:R-:W-:Y:S01]  /*1140*/  @!P1 IMAD.MOV R10, RZ, RZ, -R10 ;  /* 0x000000ffff0a9224 */ /* 0x000fe200078e0a0a */
[----:B------:R-:W-:Y:S01]  /*1150*/  ISETP.GE.AND P2, PT, R16, RZ, PT ;  /* 0x000000ff1000720c */ /* 0x000fe20003f46270 */
[--C-:B------:R-:W-:Y:S01]  /*1160*/  @!P0 IMAD.IADD R13, R13, 0x1, -R2.reuse ;  /* 0x000000010d0d8824 */ /* 0x100fe200078e0a02 */
[----:B------:R-:W-:Y:S01]  /*1170*/  IABS R16, R20 ;  /* 0x0000001400107213 */ /* 0x000fe20000000000 */
[----:B------:R-:W-:Y:S01]  /*1180*/  @!P6 IMAD.IADD R12, R12, 0x1, -R2 ;  /* 0x000000010c0ce824 */ /* 0x000fe200078e0a02 */
[----:B------:R-:W-:Y:S01]  /*1190*/  ISETP.GE.AND P6, PT, R19, RZ, PT ;  /* 0x000000ff1300720c */ /* 0x000fe20003fc6270 */
[C---:B------:R-:W-:Y:S01]  /*11a0*/  IMAD R15, R2.reuse, R15, R18 ;  /* 0x0000000f020f7224 */ /* 0x040fe200078e0212 */
[----:B------:R-:W-:Y:S01]  /*11b0*/  ISETP.GT.U32.AND P0, PT, R2, R13, PT ;  /* 0x0000000d0200720c */ /* 0x000fe20003f04070 */
[----:B------:R-:W-:Y:S01]  /*11c0*/  IMAD.HI.U32 R14, R3, R16, RZ ;  /* 0x00000010030e7227 */ /* 0x000fe200078e00ff */
[----:B------:R-:W-:-:S02]  /*11d0*/  @!P4 IADD3 R11, PT, PT, R11, -R2, RZ ;  /* 0x800000020b0bc210 */ /* 0x000fc40007ffe0ff */
[----:B------:R-:W-:Y:S01]  /*11e0*/  ISETP.GE.AND P1, PT, R20, RZ, PT ;  /* 0x000000ff1400720c */ /* 0x000fe20003f26270 */
[----:B------:R-:W-:Y:S01]  /*11f0*/  @!P5 IMAD.IADD R9, R9, 0x1, -R2 ;  /* 0x000000010909d824 */ /* 0x000fe200078e0a02 */
[C---:B------:R-:W-:Y:S01]  /*1200*/  ISETP.GT.U32.AND P4, PT, R2.reuse, R11, PT ;  /* 0x0000000b0200720c */ /* 0x040fe20003f84070 */
[----:B------:R-:W-:Y:S01]  /*1210*/  IMAD R179, R179, R165, RZ ;  /* 0x000000a5b3b37224 */ /* 0x000fe200078e02ff */
[----:B------:R-:W-:Y:S01]  /*1220*/  ISETP.GE.AND P5, PT, R17, RZ, PT ;  /* 0x000000ff1100720c */ /* 0x000fe20003fa6270 */
[----:B------:R-:W-:Y:S01]  /*1230*/  @!P3 IMAD.MOV R9, RZ, RZ, -R9 ;  /* 0x000000ffff09b224 */ /* 0x000fe200078e0a09 */
[----:B------:R-:W-:Y:S01]  /*1240*/  ISETP.GT.U32.AND P3, PT, R2, R12, PT ;  /* 0x0000000c0200720c */ /* 0x000fe20003f64070 */
[----:B------:R-:W-:Y:S01]  /*1250*/  IMAD.MOV R17, RZ, RZ, -R14 ;  /* 0x000000ffff117224 */ /* 0x000fe200078e0a0e */
[----:B------:R-:W-:Y:S01]  /*1260*/  IADD3 R18, PT, PT, R154, 0x31, RZ ;  /* 0x000000319a127810 */ /* 0x000fe20007ffe0ff */
[----:B------:R-:W-:Y:S02]  /*1270*/  @!P0 IMAD.IADD R13, R13, 0x1, -R2 ;  /* 0x000000010d0d8824 */ /* 0x000fe400078e0a02 */
[----:B------:R-:W-:Y:S01]  /*1280*/  IMAD R14, R2, R17, R16 ;  /* 0x00000011020e7224 */ /* 0x000fe200078e0210 */
[----:B------:R-:W-:Y:S01]  /*1290*/  ISETP.GE.AND P0, PT, R18, RZ, PT ;  /* 0x000000ff1200720c */ /* 0x000fe20003f06270 */
[C---:B------:R-:W-:Y:S01]  /*12a0*/  VIADD R17, R154.reuse, 0x32 ;  /* 0x000000329a117836 */ /* 0x040fe20000000000 */
[----:B------:R-:W-:Y:S01]  /*12b0*/  @!P6 IADD3 R13, PT, PT, -R13, RZ, RZ ;  /* 0x000000ff0d0de210 */ /* 0x000fe20007ffe1ff */
[----:B------:R-:W-:Y:S01]  /*12c0*/  VIADD R16, R154, 0x33 ;  /* 0x000000339a107836 */ /* 0x000fe20000000000 */
[----:B------:R-:W-:Y:S01]  /*12d0*/  ISETP.GT.U32.AND P6, PT, R2, R15, PT ;  /* 0x0000000f0200720c */ /* 0x000fe20003fc4070 */
[--C-:B------:R-:W-:Y:S01]  /*12e0*/  @!P4 IMAD.IADD R11, R11, 0x1, -R2.reuse ;  /* 0x000000010b0bc824 */ /* 0x100fe200078e0a02 */
[----:B------:R-:W-:Y:S01]  /*12f0*/  IABS R20, R17 ;  /* 0x0000001100147213 */ /* 0x000fe20000000000 */
[----:B------:R-:W-:Y:S01]  /*1300*/  @!P3 IMAD.IADD R12, R12, 0x1, -R2 ;  /* 0x000000010c0cb824 */ /* 0x000fe200078e0a02 */
[----:B------:R-:W-:Y:S01]  /*1310*/  ISETP.GT.U32.AND P3, PT, R2, R14, PT ;  /* 0x0000000e0200720c */ /* 0x000fe20003f64070 */
[----:B------:R-:W-:Y:S01]  /*1320*/  @!P2 IMAD.MOV R11, RZ, RZ, -R11 ;  /* 0x000000ffff0ba224 */ /* 0x000fe200078e0a0b */
[----:B------:R-:W-:Y:S01]  /*1330*/  IABS R19, R16 ;  /* 0x0000001000137213 */ /* 0x000fe20000000000 */
[----:B------:R-:W-:Y:S01]  /*1340*/  @!P5 IMAD.MOV R12, RZ, RZ, -R12 ;  /* 0x000000ffff0cd224 */ /* 0x000fe200078e0a0c */
[----:B------:R-:W-:Y:S01]  /*1350*/  ISETP.GE.AND P5, PT, R17, RZ, PT ;  /* 0x000000ff1100720c */ /* 0x000fe20003fa6270 */
[----:B------:R-:W-:Y:S01]  /*1360*/  IMAD.HI.U32 R17, R3, R20, RZ ;  /* 0x0000001403117227 */ /* 0x000fe200078e00ff */
[----:B------:R-:W-:-:S02]  /*1370*/  ISETP.GE.AND P2, PT, R16, RZ, PT ;  /* 0x000000ff1000720c */ /* 0x000fc40003f46270 */
[----:B------:R-:W-:Y:S01]  /*1380*/  ISETP.GE.AND P4, PT, R21, RZ, PT ;  /* 0x000000ff1500720c */ /* 0x000fe20003f86270 */
[----:B------:R-:W-:Y:S01]  /*1390*/  @!P6 IMAD.IADD R15, R15, 0x1, -R2 ;  /* 0x000000010f0fe824 */ /* 0x000fe200078e0a02 */
[----:B------:R-:W-:Y:S01]  /*13a0*/  IABS R21, R18 ;  /* 0x0000001200157213 */ /* 0x000fe20000000000 */
[----:B------:R-:W-:-:S03]  /*13b0*/  IMAD.HI.U32 R16, R3, R19, RZ ;  /* 0x0000001303107227 */ /* 0x000fc600078e00ff */
[----:B------:R-:W-:Y:S01]  /*13c0*/  ISETP.GT.U32.AND P6, PT, R2, R15, PT ;  /* 0x0000000f0200720c */ /* 0x000fe20003fc4070 */
[----:B------:R-:W-:Y:S02]  /*13d0*/  IMAD.MOV R17, RZ, RZ, -R17 ;  /* 0x000000ffff117224 */ /* 0x000fe400078e0a11 */
[----:B------:R-:W-:Y:S02]  /*13e0*/  IMAD.MOV R16, RZ, RZ, -R16 ;  /* 0x000000ffff107224 */ /* 0x000fe400078e0a10 */
[----:B------:R-:W-:Y:S02]  /*13f0*/  @!P3 IMAD.IADD R14, R14, 0x1, -R2 ;  /* 0x000000010e0eb824 */ /* 0x000fe400078e0a02 */
[C---:B------:R-:W-:Y:S02]  /*1400*/  IMAD R17, R2.reuse, R17, R20 ;  /* 0x0000001102117224 */ /* 0x040fe400078e0214 */
[C---:B------:R-:W-:Y:S01]  /*1410*/  IMAD R16, R2.reuse, R16, R19 ;  /* 0x0000001002107224 */ /* 0x040fe200078e0213 */
[----:B------:R-:W-:Y:S01]  /*1420*/  ISETP.GT.U32.AND P3, PT, R2, R14, PT ;  /* 0x0000000e0200720c */ /* 0x000fe20003f64070 */
[----:B------:R-:W-:-:S02]  /*1430*/  IMAD.HI.U32 R19, R3, R22, RZ ;  /* 0x0000001603137227 */ /* 0x000fc400078e00ff */
[----:B------:R-:W-:Y:S02]  /*1440*/  @!P6 IADD3 R15, PT, PT, R15, -R2, RZ ;  /* 0x800000020f0fe210 */ /* 0x000fe40007ffe0ff */
[----:B------:R-:W-:Y:S01]  /*1450*/  IMAD.HI.U32 R18, R3, R21, RZ ;  /* 0x0000001503127227 */ /* 0x000fe200078e00ff */
[----:B------:R-:W-:-:S03]  /*1460*/  ISETP.GT.U32.AND P6, PT, R2, R17, PT ;  /* 0x000000110200720c */ /* 0x000fc60003fc4070 */
[----:B------:R-:W-:Y:S01]  /*1470*/  IMAD.MOV R19, RZ, RZ, -R19 ;  /* 0x000000ffff137224 */ /* 0x000fe200078e0a13 */
[----:B------:R-:W-:Y:S01]  /*1480*/  IADD3 R18, PT, PT, -R18, RZ, RZ ;  /* 0x000000ff12127210 */ /* 0x000fe20007ffe1ff */
[----:B------:R-:W-:-:S04]  /*1490*/  IMAD.HI.U32 R20, R3, R23, RZ ;  /* 0x0000001703147227 */ /* 0x000fc800078e00ff */
[C---:B------:R-:W-:Y:S02]  /*14a0*/  IMAD R19, R2.reuse, R19, R22 ;  /* 0x0000001302137224 */ /* 0x040fe400078e0216 */
[----:B------:R-:W-:Y:S02]  /*14b0*/  IMAD.MOV R20, RZ, RZ, -R20 ;  /* 0x000000ffff147224 */ /* 0x000fe400078e0a14 */
[----:B------:R-:W-:Y:S01]  /*14c0*/  @!P4 IMAD.MOV R15, RZ, RZ, -R15 ;  /* 0x000000ffff0fc224 */ /* 0x000fe200078e0a0f */
[C---:B------:R-:W-:Y:S01]  /*14d0*/  ISETP.GT.U32.AND P4, PT, R2.reuse, R19, PT ;  /* 0x000000130200720c */ /* 0x040fe20003f84070 */
[C---:B------:R-:W-:Y:S01]  /*14e0*/  IMAD R20, R2.reuse, R20, R23 ;  /* 0x0000001402147224 */ /* 0x040fe200078e0217 */
[----:B------:R-:W-:Y:S01]  /*14f0*/  @!P6 IADD3 R17, PT, PT, R17, -R2, RZ ;  /* 0x800000021111e210 */ /* 0x000fe20007ffe0ff */
[----:B------:R-:W-:Y:S01]  /*1500*/  IMAD R18, R2, R18, R21 ;  /* 0x0000001202127224 */ /* 0x000fe200078e0215 */
[----:B------:R-:W-:Y:S01]  /*1510*/  IABS R21, R28 ;  /* 0x0000001c00157213 */ /* 0x000fe20000000000 */
[----:B------:R-:W-:Y:S01]  /*1520*/  @!P3 IMAD.IADD R14, R14, 0x1, -R2 ;  /* 0x000000010e0eb824 */ /* 0x000fe200078e0a02 */
[----:B------:R-:W-:Y:S01]  /*1530*/  ISETP.GT.U32.AND P3, PT, R2, R16, PT ;  /* 0x000000100200720c */ /* 0x000fe20003f64070 */
[----:B------:R-:W-:Y:S01]  /*1540*/  IMAD R178, R178, R165, RZ ;  /* 0x000000a5b2b27224 */ /* 0x000fe200078e02ff */
[C---:B------:R-:W-:Y:S01]  /*1550*/  ISETP.GT.U32.AND P6, PT, R2.reuse, R20, PT ;  /* 0x000000140200720c */ /* 0x040fe20003fc4070 */
[----:B------:R-:W-:Y:S01]  /*1560*/  IMAD.MOV.U32 R22, RZ, RZ, R21 ;  /* 0x000000ffff167224 */ /* 0x000fe200078e0015 */
[----:B------:R-:W-:Y:S01]  /*1570*/  IABS R23, R29 ;  /* 0x0000001d00177213 */ /* 0x000fe20000000000 */
[----:B------:R-:W-:Y:S01]  /*1580*/  @!P1 IMAD.MOV R14, RZ, RZ, -R14 ;  /* 0x000000ffff0e9224 */ /* 0x000fe200078e0a0e */
[----:B------:R-:W-:Y:S01]  /*1590*/  ISETP.GT.U32.AND P1, PT, R2, R18, PT ;  /* 0x000000120200720c */ /* 0x000fe20003f24070 */
[----:B------:R-:W-:-:S04]  /*15a0*/  IMAD.HI.U32 R21, R3, R22, RZ ;  /* 0x0000001603157227 */ /* 0x000fc800078e00ff */
[--C-:B------:R-:W-:Y:S02]  /*15b0*/  @!P4 IMAD.IADD R19, R19, 0x1, -R2.reuse ;  /* 0x000000011313c824 */ /* 0x100fe400078e0a02 */
[----:B------:R-:W-:Y:S02]  /*15c0*/  IMAD.MOV R21, RZ, RZ, -R21 ;  /* 0x000000ffff157224 */ /* 0x000fe400078e0a15 */
[--C-:B------:R-:W-:Y:S02]  /*15d0*/  @!P3 IMAD.IADD R16, R16, 0x1, -R2.reuse ;  /* 0x000000011010b824 */ /* 0x100fe400078e0a02 */
[----:B------:R-:W-:Y:S01]  /*15e0*/  @!P6 IMAD.IADD R20, R20, 0x1, -R2 ;  /* 0x000000011414e824 */ /* 0x000fe200078e0a02 */
[C---:B------:R-:W-:Y:S01]  /*15f0*/  ISETP.GT.U32.AND P6, PT, R2.reuse, R19, PT ;  /* 0x000000130200720c */ /* 0x040fe20003fc4070 */
[C---:B------:R-:W-:Y:S01]  /*1600*/  IMAD R21, R2.reuse, R21, R22 ;  /* 0x0000001502157224 */ /* 0x040fe200078e0216 */
[----:B------:R-:W-:Y:S01]  /*1610*/  ISETP.GT.U32.AND P3, PT, R2, R16, PT ;  /* 0x000000100200720c */ /* 0x000fe20003f64070 */
[----:B------:R-:W-:-:S04]  /*1620*/  IMAD.HI.U32 R22, R3, R23, RZ ;  /* 0x0000001703167227 */ /* 0x000fc800078e00ff */
[----:B------:R-:W-:Y:S01]  /*1630*/  @!P1 IMAD.IADD R18, R18, 0x1, -R2 ;  /* 0x0000000112129824 */ /* 0x000fe200078e0a02 */
[C---:B------:R-:W-:Y:S01]  /*1640*/  ISETP.GT.U32.AND P1, PT, R2.reuse, R17, PT ;  /* 0x000000110200720c */ /* 0x040fe20003f24070 */
[----:B------:R-:W-:Y:S02]  /*1650*/  IMAD.MOV R22, RZ, RZ, -R22 ;  /* 0x000000ffff167224 */ /* 0x000fe400078e0a16 */
[----:B------:R-:W-:Y:S01]  /*1660*/  IMAD R177, R177, R165, RZ ;  /* 0x000000a5b1b17224 */ /* 0x000fe200078e02ff */
[C---:B------:R-:W-:Y:S01]  /*1670*/  ISETP.GT.U32.AND P4, PT, R2.reuse, R18, PT ;  /* 0x000000120200720c */ /* 0x040fe20003f84070 */
[----:B------:R-:W-:Y:S02]  /*1680*/  IMAD R22, R2, R22, R23 ;  /* 0x0000001602167224 */ /* 0x000fe400078e0217 */
[--C-:B------:R-:W-:Y:S02]  /*1690*/  @!P6 IMAD.IADD R19, R19, 0x1, -R2.reuse ;  /* 0x000000011313e824 */ /* 0x100fe400078e0a02 */
[----:B------:R-:W-:Y:S01]  /*16a0*/  @!P3 IMAD.IADD R16, R16, 0x1, -R2 ;  /* 0x000000011010b824 */ /* 0x000fe200078e0a02 */
[----:B------:R-:W-:Y:S01]  /*16b0*/  ISETP.GT.U32.AND P6, PT, R2, R22, PT ;  /* 0x000000160200720c */ /* 0x000fe20003fc4070 */
[----:B------:R-:W-:Y:S01]  /*16c0*/  IMAD.HI.U32 R23, R3, R25, RZ ;  /* 0x0000001903177227 */ /* 0x000fe200078e00ff */
[----:B------:R-:W-:-:S02]  /*16d0*/  ISETP.GE.AND P3, PT, R24, RZ, PT ;  /* 0x000000ff1800720c */ /* 0x000fc40003f66270 */
[----:B------:R-:W-:Y:S01]  /*16e0*/  @!P2 IADD3 R16, PT, PT, -R16, RZ, RZ ;  /* 0x000000ff1010a210 */ /* 0x000fe20007ffe1ff */
[--C-:B------:R-:W-:Y:S01]  /*16f0*/  @!P1 IMAD.IADD R17, R17, 0x1, -R2.reuse ;  /* 0x0000000111119824 */ /* 0x100fe200078e0a02 */
[----:B------:R-:W-:Y:S01]  /*1700*/  ISETP.GT.U32.AND P1, PT, R2, R21, PT ;  /* 0x000000150200720c */ /* 0x000fe20003f24070 */
[--C-:B------:R-:W-:Y:S01]  /*1710*/  @!P4 IMAD.IADD R18, R18, 0x1, -R2.reuse ;  /* 0x000000011212c824 */ /* 0x100fe200078e0a02 */
[----:B------:R-:W-:Y:S01]  /*1720*/  ISETP.GT.U32.AND P2, PT, R2, R20, PT ;  /* 0x000000140200720c */ /* 0x000fe20003f44070 */
[----:B------:R-:W-:Y:S01]  /*1730*/  IMAD.HI.U32 R24, R3, R26, RZ ;  /* 0x0000001a03187227 */ /* 0x000fe200078e00ff */
[----:B------:R-:W-:Y:S02]  /*1740*/  ISETP.GE.AND P4, PT, R27, RZ, PT ;  /* 0x000000ff1b00720c */ /* 0x000fe40003f86270 */
[----:B------:R-:W-:Y:S01]  /*1750*/  IADD3 R23, PT, PT, -R23, RZ, RZ ;  /* 0x000000ff17177210 */ /* 0x000fe20007ffe1ff */
[----:B------:R-:W-:Y:S01]  /*1760*/  @!P6 IMAD.IADD R22, R22, 0x1, -R2 ;  /* 0x000000011616e824 */ /* 0x000fe200078e0a02 */
[----:B------:R-:W-:Y:S01]  /*1770*/  @!P5 IADD3 R17, PT, PT, -R17, RZ, RZ ;  /* 0x000000ff1111d210 */ /* 0x000fe20007ffe1ff */
[----:B------:R-:W-:-:S02]  /*1780*/  @!P0 IMAD.MOV R18, RZ, RZ, -R18 ;  /* 0x000000ffff128224 */ /* 0x000fc400078e0a12 */
[----:B------:R-:W-:Y:S01]  /*1790*/  IMAD.MOV R27, RZ, RZ, -R24 ;  /* 0x000000ffff1b7224 */ /* 0x000fe200078e0a18 */
[----:B------:R-:W-:Y:S01]  /*17a0*/  ISETP.GT.U32.AND P0, PT, R2, R22, PT ;  /* 0x000000160200720c */ /* 0x000fe20003f04070 */
[--C-:B------:R-:W-:Y:S01]  /*17b0*/  @!P1 IMAD.IADD R21, R21, 0x1, -R2.reuse ;  /* 0x0000000115159824 */ /* 0x100fe200078e0a02 */
[----:B------:R-:W-:Y:S01]  /*17c0*/  ISETP.GE.AND P1, PT, R29, RZ, PT ;  /* 0x000000ff1d00720c */ /* 0x000fe20003f26270 */
[----:B------:R-:W-:Y:S01]  /*17d0*/  @!P2 IMAD.IADD R20, R20, 0x1, -R2 ;  /* 0x000000011414a824 */ /* 0x000fe200078e0a02 */
[----:B------:R-:W-:Y:S01]  /*17e0*/  ISETP.GE.AND P2, PT, R28, RZ, PT ;  /* 0x000000ff1c00720c */ /* 0x000fe20003f46270 */
[----:B------:R-:W-:Y:S01]  /*17f0*/  VIADD R29, R154, 0x2a ;  /* 0x0000002a9a1d7836 */ /* 0x000fe20000000000 */
[C---:B------:R-:W-:Y:S01]  /*1800*/  ISETP.GT.U32.AND P6, PT, R2.reuse, R21, PT ;  /* 0x000000150200720c */ /* 0x040fe20003fc4070 */
[C---:B------:R-:W-:Y:S01]  /*1810*/  IMAD R24, R2.reuse, R27, R26 ;  /* 0x0000001b02187224 */ /* 0x040fe200078e021a */
[----:B------:R-:W-:Y:S01]  /*1820*/  IABS R28, R32 ;  /* 0x00000020001c7213 */ /* 0x000fe20000000000 */
[C---:B------:R-:W-:Y:S01]  /*1830*/  IMAD R23, R2.reuse, R23, R25 ;  /* 0x0000001702177224 */ /* 0x040fe200078e0219 */
[----:B------:R-:W-:Y:S01]  /*1840*/  IABS R27, R29 ;  /* 0x0000001d001b7213 */ /* 0x000fe20000000000 */
[----:B------:R-:W-:Y:S01]  /*1850*/  @!P4 IMAD.MOV R20, RZ, RZ, -R20 ;  /* 0x000000ffff14c224 */ /* 0x000fe200078e0a14 */
[----:B------:R-:W-:Y:S01]  /*1860*/  ISETP.GT.U32.AND P4, PT, R2, R24, PT ;  /* 0x000000180200720c */ /* 0x000fe20003f84070 */
[----:B------:R-:W-:Y:S01]  /*1870*/  IMAD.HI.U32 R26, R3, R28, RZ ;  /* 0x0000001c031a7227 */ /* 0x000fe200078e00ff */
[----:B------:R-:W-:-:S02]  /*1880*/  @!P0 IADD3 R22, PT, PT, R22, -R2, RZ ;  /* 0x8000000216168210 */ /* 0x000fc40007ffe0ff */
[----:B------:R-:W-:Y:S01]  /*1890*/  ISETP.GE.AND P0, PT, R29, RZ, PT ;  /* 0x000000ff1d00720c */ /* 0x000fe20003f06270 */
[----:B------:R-:W-:Y:S01]  /*18a0*/  IMAD.MOV R29, RZ, RZ, -R26 ;  /* 0x000000ffff1d7224 */ /* 0x000fe200078e0a1a */
[----:B------:R-:W-:Y:S01]  /*18b0*/  ISETP.GT.U32.AND P5, PT, R2, R23, PT ;  /* 0x000000170200720c */ /* 0x000fe20003fa4070 */
[----:B------:R-:W-:-:S04]  /*18c0*/  IMAD.HI.U32 R25, R3, R27, RZ ;  /* 0x0000001b03197227 */ /* 0x000fc800078e00ff */
[----:B------:R-:W-:Y:S01]  /*18d0*/  @!P6 IMAD.IADD R21, R21, 0x1, -R2 ;  /* 0x000000011515e824 */ /* 0x000fe200078e0a02 */
[----:B------:R-:W-:Y:S01]  /*18e0*/  ISETP.GE.AND P6, PT, R31, RZ, PT ;  /* 0x000000ff1f00720c */ /* 0x000fe20003fc6270 */
[----:B------:R-:W-:Y:S02]  /*18f0*/  IMAD R26, R2, R29, R28 ;  /* 0x0000001d021a7224 */ /* 0x000fe400078e021c */
[----:B------:R-:W-:Y:S01]  /*1900*/  IMAD.MOV R25, RZ, RZ, -R25 ;  /* 0x000000ffff197224 */ /* 0x000fe200078e0a19 */
[----:B------:R-:W-:Y:S01]  /*1910*/  @!P2 IADD3 R21, PT, PT, -R21, RZ, RZ ;  /* 0x000000ff1515a210 */ /* 0x000fe20007ffe1ff */
[----:B------:R-:W-:Y:S02]  /*1920*/  VIADD R31, R154, 0x28 ;  /* 0x000000289a1f7836 */ /* 0x000fe40000000000 */
[----:B------:R-:W-:Y:S01]  /*1930*/  @!P1 IMAD.MOV R22, RZ, RZ, -R22 ;  /* 0x000000ffff169224 */ /* 0x000fe200078e0a16 */
[C---:B------:R-:W-:Y:S01]  /*1940*/  ISETP.GT.U32.AND P1, PT, R2.reuse, R26, PT ;  /* 0x0000001a0200720c */ /* 0x040fe20003f24070 */
[----:B------:R-:W-:Y:S01]  /*1950*/  IMAD R25, R2, R25, R27 ;  /* 0x0000001902197224 */ /* 0x000fe200078e021b */
[----:B------:R-:W-:Y:S01]  /*1960*/  IABS R27, R31 ;  /* 0x0000001f001b7213 */ /* 0x000fe20000000000 */
[----:B------:R-:W-:-:S02]  /*1970*/  @!P4 IMAD.IADD R24, R24, 0x1, -R2 ;  /* 0x000000011818c824 */ /* 0x000fc400078e0a02 */
[--C-:B------:R-:W-:Y:S01]  /*1980*/  @!P5 IMAD.IADD R23, R23, 0x1, -R2.reuse ;  /* 0x000000011717d824 */ /* 0x100fe200078e0a02 */
[C---:B------:R-:W-:Y:S01]  /*1990*/  ISETP.GT.U32.AND P2, PT, R2.reuse, R25, PT ;  /* 0x000000190200720c */ /* 0x040fe20003f44070 */
[----:B------:R-:W-:Y:S01]  /*19a0*/  IMAD.MOV.U32 R28, RZ, RZ, R27 ;  /* 0x000000ffff1c7224 */ /* 0x000fe200078e001b */
[C---:B------:R-:W-:Y:S01]  /*19b0*/  ISETP.GT.U32.AND P4, PT, R2.reuse, R24, PT ;  /* 0x000000180200720c */ /* 0x040fe20003f84070 */
[----:B------:R-:W-:Y:S01]  /*19c0*/  @!P3 IMAD.MOV R19, RZ, RZ, -R19 ;  /* 0x000000ffff13b224 */ /* 0x000fe200078e0a13 */
[----:B------:R-:W-:Y:S01]  /*19d0*/  ISETP.GT.U32.AND P5, PT, R2, R23, PT ;  /* 0x000000170200720c */ /* 0x000fe20003fa4070 */
[----:B------:R-:W-:Y:S01]  /*19e0*/  IMAD.HI.U32 R27, R3, R28, RZ ;  /* 0x0000001c031b7227 */ /* 0x000fe200078e00ff */
[----:B------:R-:W-:Y:S02]  /*19f0*/  ISETP.GE.AND P3, PT, R30, RZ, PT ;  /* 0x000000ff1e00720c */ /* 0x000fe40003f66270 */
[----:B------:R-:W-:Y:S01]  /*1a00*/  IABS R30, R33 ;  /* 0x00000021001e7213 */ /* 0x000fe20000000000 */
[----:B------:R-:W-:-:S02]  /*1a10*/  @!P1 IMAD.IADD R26, R26, 0x1, -R2 ;  /* 0x000000011a1a9824 */ /* 0x000fc400078e0a02 */
[----:B------:R-:W-:Y:S02]  /*1a20*/  IMAD.MOV R27, RZ, RZ, -R27 ;  /* 0x000000ffff1b7224 */ /* 0x000fe400078e0a1b */
[----:B------:R-:W-:Y:S01]  /*1a30*/  @!P2 IMAD.IADD R25, R25, 0x1, -R2 ;  /* 0x000000011919a824 */ /* 0x000fe200078e0a02 */
[C---:B------:R-:W-:Y:S01]  /*1a40*/  ISETP.GT.U32.AND P1, PT, R2.reuse, R26, PT ;  /* 0x0000001a0200720c */ /* 0x040fe20003f24070 */
[----:B------:R-:W-:Y:S01]  /*1a50*/  IMAD R27, R2, R27, R28 ;  /* 0x0000001b021b7224 */ /* 0x000fe200078e021c */
[----:B------:R-:W-:Y:S01]  /*1a60*/  @!P4 IADD3 R24, PT, PT, R24, -R2, RZ ;  /* 0x800000021818c210 */ /* 0x000fe20007ffe0ff */
[----:B------:R-:W-:Y:S01]  /*1a70*/  IMAD.HI.U32 R28, R3, R30, RZ ;  /* 0x0000001e031c7227 */ /* 0x000fe200078e00ff */
[----:B------:R-:W-:Y:S02]  /*1a80*/  ISETP.GE.AND P4, PT, R31, RZ, PT ;  /* 0x000000ff1f00720c */ /* 0x000fe40003f86270 */
[----:B------:R-:W-:Y:S01]  /*1a90*/  ISETP.GT.U32.AND P2, PT, R2, R25, PT ;  /* 0x000000190200720c */ /* 0x000fe20003f44070 */
[----:B------:R-:W-:Y:S01]  /*1aa0*/  IMAD.MOV R31, RZ, RZ, -R28 ;  /* 0x000000ffff1f7224 */ /* 0x000fe200078e0a1c */
[----:B------:R-:W-:Y:S01]  /*1ab0*/  @!P6 IADD3 R24, PT, PT, -R24, RZ, RZ ;  /* 0x000000ff1818e210 */ /* 0x000fe20007ffe1ff */
[----:B------:R-:W-:Y:S01]  /*1ac0*/  @!P5 IMAD.IADD R23, R23, 0x1, -R2 ;  /* 0x000000011717d824 */ /* 0x000fe200078e0a02 */
[----:B------:R-:W-:Y:S01]  /*1ad0*/  ISETP.GE.AND P5, PT, R32, RZ, PT ;  /* 0x000000ff2000720c */ /* 0x000fe20003fa6270 */
[C---:B------:R-:W-:Y:S01]  /*1ae0*/  IMAD R28, R2.reuse, R31, R30 ;  /* 0x0000001f021c7224 */ /* 0x040fe200078e021e */
[----:B------:R-:W-:Y:S01]  /*1af0*/  IABS R32, R34 ;  /* 0x0000002200207213 */ /* 0x000fe20000000000 */
[----:B------:R-:W-:Y:S01]  /*1b00*/  @!P3 IMAD.MOV R23, RZ, RZ, -R23 ;  /* 0x000000ffff17b224 */ /* 0x000fe200078e0a17 */
[----:B------:R-:W-:Y:S01]  /*1b10*/  ISETP.GT.U32.AND P3, PT, R2, R27, PT ;  /* 0x0000001b0200720c */ /* 0x000fe20003f64070 */
[--C-:B------:R-:W-:Y:S01]  /*1b20*/  @!P1 IMAD.IADD R26, R26, 0x1, -R2.reuse ;  /* 0x000000011a1a9824 */ /* 0x100fe200078e0a02 */
[----:B------:R-:W-:Y:S01]  /*1b30*/  ISETP.GT.U32.AND P1, PT, R2, R28, PT ;  /* 0x0000001c0200720c */ /* 0x000fe20003f24070 */
[----:B------:R-:W-:Y:S01]  /*1b40*/  VIADD R30, R154, 0x25 ;  /* 0x000000259a1e7836 */ /* 0x000fe20000000000 */
[----:B------:R-:W-:Y:S01]  /*1b50*/  ISETP.GE.AND P6, PT, R33, RZ, PT ;  /* 0x000000ff2100720c */ /* 0x000fe20003fc6270 */
[----:B------:R-:W-:Y:S01]  /*1b60*/  @!P2 IMAD.IADD R25, R25, 0x1, -R2 ;  /* 0x000000011919a824 */ /* 0x000fe200078e0a02 */
[----:B------:R-:W-:Y:S01]  /*1b70*/  ISETP.GE.AND P2, PT, R34, RZ, PT ;  /* 0x000000ff2200720c */ /* 0x000fe20003f46270 */
[----:B------:R-:W-:Y:S01]  /*1b80*/  IMAD.HI.U32 R29, R3, R32, RZ ;  /* 0x00000020031d7227 */ /* 0x000fe200078e00ff */
[----:B------:R-:W-:-:S03]  /*1b90*/  IABS R33, R30 ;  /* 0x0000001e00217213 */ /* 0x000fc60000000000 */
[----:B------:R-:W-:Y:S01]  /*1ba0*/  @!P0 IMAD.MOV R25, RZ, RZ, -R25 ;  /* 0x000000ffff198224 */ /* 0x000fe200078e0a19 */
[----:B------:R-:W-:Y:S01]  /*1bb0*/  ISETP.GE.AND P0, PT, R30, RZ, PT ;  /* 0x000000ff1e00720c */ /* 0x000fe20003f06270 */
[--C-:B------:R-:W-:Y:S01]  /*1bc0*/  @!P3 IMAD.IADD R27, R27, 0x1, -R2.reuse ;  /* 0x000000011b1bb824 */ /* 0x100fe200078e0a02 */
[----:B------:R-:W-:Y:S01]  /*1bd0*/  IADD3 R30, PT, PT, R154, 0x24, RZ ;  /* 0x000000249a1e7810 */ /* 0x000fe20007ffe0ff */
[----:B------:R-:W-:Y:S02]  /*1be0*/  @!P1 IMAD.IADD R28, R28, 0x1, -R2 ;  /* 0x000000011c1c9824 */ /* 0x000fe400078e0a02 */
[----:B------:R-:W-:Y:S01]  /*1bf0*/  @!P5 IMAD.MOV R26, RZ, RZ, -R26 ;  /* 0x000000ffff1ad224 */ /* 0x000fe200078e0a1a */
[----:B------:R-:W-:Y:S01]  /*1c00*/  ISETP.GT.U32.AND P3, PT, R2, R27, PT ;  /* 0x0000001b0200720c */ /* 0x000fe20003f64070 */
[----:B------:R-:W-:Y:S01]  /*1c10*/  IMAD.MOV R29, RZ, RZ, -R29 ;  /* 0x000000ffff1d7224 */ /* 0x000fe200078e0a1d */
[----:B------:R-:W-:Y:S01]  /*1c20*/  ISETP.GE.AND P5, PT, R30, RZ, PT ;  /* 0x000000ff1e00720c */ /* 0x000fe20003fa6270 */
[----:B------:R-:W-:Y:S01]  /*1c30*/  IMAD R176, R176, R165, RZ ;  /* 0x000000a5b0b07224 */ /* 0x000fe200078e02ff */
[----:B------:R-:W-:Y:S01]  /*1c40*/  IABS R34, R30 ;  /* 0x0000001e00227213 */ /* 0x000fe20000000000 */
[----:B------:R-:W-:Y:S01]  /*1c50*/  IMAD.HI.U32 R30, R3, R33, RZ ;  /* 0x00000021031e7227 */ /* 0x000fe200078e00ff */
[----:B------:R-:W-:-:S03]  /*1c60*/  ISETP.GT.U32.AND P1, PT, R2, R28, PT ;  /* 0x0000001c0200720c */ /* 0x000fc60003f24070 */
[----:B------:R-:W-:Y:S02]  /*1c70*/  IMAD.MOV R30, RZ, RZ, -R30 ;  /* 0x000000ffff1e7224 */ /* 0x000fe400078e0a1e */
[C---:B------:R-:W-:Y:S02]  /*1c80*/  IMAD R29, R2.reuse, R29, R32 ;  /* 0x0000001d021d7224 */ /* 0x040fe400078e0220 */
[C---:B------:R-:W-:Y:S02]  /*1c90*/  IMAD R30, R2.reuse, R30, R33 ;  /* 0x0000001e021e7224 */ /* 0x040fe400078e0221 */
[----:B------:R-:W-:Y:S01]  /*1ca0*/  @!P3 IMAD.IADD R27, R27, 0x1, -R2 ;  /* 0x000000011b1bb824 */ /* 0x000fe200078e0a02 */
[----:B------:R-:W-:Y:S01]  /*1cb0*/  ISETP.GT.U32.AND P3, PT, R2, R29, PT ;  /* 0x0000001d0200720c */ /* 0x000fe20003f64070 */
[----:B------:R-:W-:-:S03]  /*1cc0*/  IMAD.HI.U32 R32, R3, R35, RZ ;  /* 0x0000002303207227 */ /* 0x000fc600078e00ff */
[----:B------:R-:W-:Y:S01]  /*1cd0*/  @!P4 IADD3 R27, PT, PT, -R27, RZ, RZ ;  /* 0x000000ff1b1bc210 */ /* 0x000fe20007ffe1ff */
[----:B------:R-:W-:Y:S01]  /*1ce0*/  @!P1 IMAD.IADD R28, R28, 0x1, -R2 ;  /* 0x000000011c1c9824 */ /* 0x000fe200078e0a02 */
[----:B------:R-:W-:Y:S01]  /*1cf0*/  ISETP.GT.U32.AND P1, PT, R2, R30, PT ;  /* 0x0000001e0200720c */ /* 0x000fe20003f24070 */
[----:B------:R-:W-:Y:S01]  /*1d00*/  IMAD.MOV R32, RZ, RZ, -R32 ;  /* 0x000000ffff207224 */ /* 0x000fe200078e0a20 */
[----:B------:R-:W-:Y:S01]  /*1d10*/  ISETP.GE.AND P4, PT, R36, RZ, PT ;  /* 0x000000ff2400720c */ /* 0x000fe20003f86270 */
[----:B------:R-:W-:Y:S01]  /*1d20*/  IMAD.HI.U32 R31, R3, R34, RZ ;  /* 0x00000022031f7227 */ /* 0x000fe200078e00ff */
[----:B------:R-:W-:-:S03]  /*1d30*/  IABS R36, R42 ;  /* 0x0000002a00247213 */ /* 0x000fc60000000000 */
[--C-:B------:R-:W-:Y:S02]  /*1d40*/  @!P3 IMAD.IADD R29, R29, 0x1, -R2.reuse ;  /* 0x000000011d1db824 */ /* 0x100fe400078e0a02 */
[C---:B------:R-:W-:Y:S01]  /*1d50*/  IMAD R32, R2.reuse, R32, R35 ;  /* 0x0000002002207224 */ /* 0x040fe200078e0223 */
[----:B------:R-:W-:Y:S01]  /*1d60*/  IABS R35, R40 ;  /* 0x0000002800237213 */ /* 0x000fe20000000000 */
[----:B------:R-:W-:Y:S01]  /*1d70*/  IMAD.MOV R31, RZ, RZ, -R31 ;  /* 0x000000ffff1f7224 */ /* 0x000fe200078e0a1f */
[----:B------:R-:W-:Y:S01]  /*1d80*/  ISETP.GT.U32.AND P3, PT, R2, R29, PT ;  /* 0x0000001d0200720c */ /* 0x000fe20003f64070 */
[----:B------:R-:W-:Y:S02]  /*1d90*/  @!P1 IMAD.IADD R30, R30, 0x1, -R2 ;  /* 0x000000011e1e9824 */ /* 0x000fe400078e0a02 */
[----:B------:R-:W-:-:S03]  /*1da0*/  IMAD.HI.U32 R33, R3, R35, RZ ;  /* 0x0000002303217227 */ /* 0x000fc600078e00ff */
[C---:B------:R-:W-:Y:S01]  /*1db0*/  ISETP.GT.U32.AND P1, PT, R2.reuse, R30, PT ;  /* 0x0000001e0200720c */ /* 0x040fe20003f24070 */
[----:B------:R-:W-:Y:S02]  /*1dc0*/  IMAD.MOV R33, RZ, RZ, -R33 ;  /* 0x000000ffff217224 */ /* 0x000fe400078e0a21 */
[C---:B------:R-:W-:Y:S02]  /*1dd0*/  IMAD R31, R2.reuse, R31, R34 ;  /* 0x0000001f021f7224 */ /* 0x040fe400078e0222 */
[C---:B------:R-:W-:Y:S02]  /*1de0*/  IMAD R33, R2.reuse, R33, R35 ;  /* 0x0000002102217224 */ /* 0x040fe400078e0223 */
[----:B------:R-:W-:Y:S01]  /*1df0*/  @!P3 IADD3 R29, PT, PT, R29, -R2, RZ ;  /* 0x800000021d1db210 */ /* 0x000fe20007ffe0ff */
[----:B------:R-:W-:Y:S01]  /*1e00*/  IMAD.HI.U32 R34, R3, R36, RZ ;  /* 0x0000002403227227 */ /* 0x000fe200078e00ff */
[----:B------:R-:W-:-:S03]  /*1e10*/  ISETP.GT.U32.AND P3, PT, R2, R32, PT ;  /* 0x000000200200720c */ /* 0x000fc60003f64070 */
[----:B------:R-:W-:Y:S01]  /*1e20*/  @!P6 IMAD.MOV R28, RZ, RZ, -R28 ;  /* 0x000000ffff1ce224 */ /* 0x000fe200078e0a1c */
[----:B------:R-:W-:Y:S01]  /*1e30*/  ISETP.GT.U32.AND P6, PT, R2, R31, PT ;  /* 0x0000001f0200720c */ /* 0x000fe20003fc4070 */
[----:B------:R-:W-:Y:S01]  /*1e40*/  @!P1 IMAD.IADD R30, R30, 0x1, -R2 ;  /* 0x000000011e1e9824 */ /* 0x000fe200078e0a02 */
[----:B------:R-:W-:Y:S01]  /*1e50*/  ISETP.GT.U32.AND P1, PT, R2, R33, PT ;  /* 0x000000210200720c */ /* 0x000fe20003f24070 */
[----:B------:R-:W-:Y:S02]  /*1e60*/  IMAD.MOV R37, RZ, RZ, -R34 ;  /* 0x000000ffff257224 */ /* 0x000fe400078e0a22 */
[----:B------:R-:W-:-:S04]  /*1e70*/  IMAD.HI.U32 R35, R3, R38, RZ ;  /* 0x0000002603237227 */ /* 0x000fc800078e00ff */
[----:B------:R-:W-:Y:S02]  /*1e80*/  @!P3 IMAD.IADD R32, R32, 0x1, -R2 ;  /* 0x000000012020b824 */ /* 0x000fe400078e0a02 */
[C---:B------:R-:W-:Y:S01]  /*1e90*/  IMAD R34, R2.reuse, R37, R36 ;  /* 0x0000002502227224 */ /* 0x040fe200078e0224 */
[----:B------:R-:W-:Y:S01]  /*1ea0*/  MOV R37, R39 ;  /* 0x0000002700257202 */ /* 0x000fe20000000f00 */
[--C-:B------:R-:W-:Y:S01]  /*1eb0*/  @!P6 IMAD.IADD R31, R31, 0x1, -R2.reuse ;  /* 0x000000011f1fe824 */ /* 0x100fe200078e0a02 */
[C---:B------:R-:W-:Y:S01]  /*1ec0*/  ISETP.GT.U32.AND P3, PT, R2.reuse, R32, PT ;  /* 0x000000200200720c */ /* 0x040fe20003f64070 */
[----:B------:R-:W-:Y:S01]  /*1ed0*/  @!P1 IMAD.IADD R33, R33, 0x1, -R2 ;  /* 0x0000000121219824 */ /* 0x000fe200078e0a02 */
[----:B------:R-:W-:Y:S01]  /*1ee0*/  IABS R39, R46 ;  /* 0x0000002e00277213 */ /* 0x000fe20000000000 */
[----:B------:R-:W-:Y:S01]  /*1ef0*/  IMAD.HI.U32 R36, R3, R37, RZ ;  /* 0x0000002503247227 */ /* 0x000fe200078e00ff */
[C---:B------:R-:W-:Y:S02]  /*1f00*/  ISETP.GT.U32.AND P6, PT, R2.reuse, R31, PT ;  /* 0x0000001f0200720c */ /* 0x040fe40003fc4070 */
[----:B------:R-:W-:Y:S01]  /*1f10*/  ISETP.GT.U32.AND P1, PT, R2, R33, PT ;  /* 0x000000210200720c */ /* 0x000fe20003f24070 */
[----:B------:R-:W-:Y:S01]  /*1f20*/  IMAD.MOV R35, RZ, RZ, -R35 ;  /* 0x000000ffff237224 */ /* 0x000fe200078e0a23 */
[----:B------:R-:W-:Y:S01]  /*1f30*/  IADD3 R36, PT, PT, -R36, RZ, RZ ;  /* 0x000000ff24247210 */ /* 0x000fe20007ffe1ff */
[----:B------:R-:W-:Y:S01]  /*1f40*/  @!P2 IMAD.MOV R29, RZ, RZ, -R29 ;  /* 0x000000ffff1da224 */ /* 0x000fe200078e0a1d */
[----:B------:R-:W-:Y:S01]  /*1f50*/  ISETP.GE.AND P2, PT, R40, RZ, PT ;  /* 0x000000ff2800720c */ /* 0x000fe20003f46270 */
[----:B------:R-:W-:-:S02]  /*1f60*/  IMAD R35, R2, R35, R38 ;  /* 0x0000002302237224 */ /* 0x000fc400078e0226 */
[----:B------:R-:W-:Y:S02]  /*1f70*/  IMAD R36, R2, R36, R37 ;  /* 0x0000002402247224 */ /* 0x000fe400078e0225 */
[--C-:B------:R-:W-:Y:S01]  /*1f80*/  @!P3 IMAD.IADD R32, R32, 0x1, -R2.reuse ;  /* 0x000000012020b824 */ /* 0x100fe200078e0a02 */
[----:B------:R-:W-:Y:S01]  /*1f90*/  ISETP.GT.U32.AND P3, PT, R2, R35, PT ;  /* 0x000000230200720c */ /* 0x000fe20003f64070 */
[----:B------:R-:W-:Y:S02]  /*1fa0*/  VIADD R40, R154, 0x1e ;  /* 0x0000001e9a287836 */ /* 0x000fe40000000000 */
[--C-:B------:R-:W-:Y:S01]  /*1fb0*/  @!P1 IMAD.IADD R33, R33, 0x1, -R2.reuse ;  /* 0x0000000121219824 */ /* 0x100fe200078e0a02 */
[C---:B------:R-:W-:Y:S01]  /*1fc0*/  ISETP.GT.U32.AND P1, PT, R2.reuse, R36, PT ;  /* 0x000000240200720c */ /* 0x040fe20003f24070 */
[----:B------:R-:W-:Y:S01]  /*1fd0*/  @!P6 IMAD.IADD R31, R31, 0x1, -R2 ;  /* 0x000000011f1fe824 */ /* 0x000fe200078e0a02 */
[----:B------:R-:W-:Y:S01]  /*1fe0*/  ISETP.GT.U32.AND P6, PT, R2, R34, PT ;  /* 0x000000220200720c */ /* 0x000fe20003fc4070 */
[----:B------:R-:W-:Y:S01]  /*1ff0*/  @!P0 IMAD.MOV R30, RZ, RZ, -R30 ;  /* 0x000000ffff1e8224 */ /* 0x000fe200078e0a1e */
[----:B------:R-:W-:Y:S01]  /*2000*/  IABS R38, R40 ;  /* 0x0000002800267213 */ /* 0x000fe20000000000 */
[----:B------:R-:W-:Y:S01]  /*2010*/  @!P5 IMAD.MOV R31, RZ, RZ, -R31 ;  /* 0x000000ffff1fd224 */ /* 0x000fe200078e0a1f */
[----:B------:R-:W-:Y:S01]  /*2020*/  ISETP.GE.AND P5, PT, R43, RZ, PT ;  /* 0x000000ff2b00720c */ /* 0x000fe20003fa6270 */
[----:B------:R-:W-:Y:S01]  /*2030*/  @!P4 IMAD.MOV R32, RZ, RZ, -R32 ;  /* 0x000000ffff20c224 */ /* 0x000fe200078e0a20 */
[----:B------:R-:W-:Y:S01]  /*2040*/  IABS R43, R49 ;  /* 0x00000031002b7213 */ /* 0x000fe20000000000 */
[----:B------:R-:W-:Y:S01]  /*2050*/  IMAD.HI.U32 R37, R3, R38, RZ ;  /* 0x0000002603257227 */ /* 0x000fe200078e00ff */
[----:B------:R-:W-:-:S02]  /*2060*/  @!P3 IADD3 R35, PT, PT, R35, -R2, RZ ;  /* 0x800000022323b210 */ /* 0x000fc40007ffe0ff */
[----:B------:R-:W-:Y:S01]  /*2070*/  ISETP.GE.AND P0, PT, R42, RZ, PT ;  /* 0x000000ff2a00720c */ /* 0x000fe20003f06270 */
[--C-:B------:R-:W-:Y:S01]  /*2080*/  @!P1 IMAD.IADD R36, R36, 0x1, -R2.reuse ;  /* 0x0000000124249824 */ /* 0x100fe200078e0a02 */
[----:B------:R-:W-:Y:S01]  /*2090*/  ISETP.GT.U32.AND P3, PT, R2, R35, PT ;  /* 0x000000230200720c */ /* 0x000fe20003f64070 */
[----:B------:R-:W-:Y:S01]  /*20a0*/  IMAD.MOV R37, RZ, RZ, -R37 ;  /* 0x000000ffff257224 */ /* 0x000fe200078e0a25 */
[----:B------:R-:W-:Y:S01]  /*20b0*/  IABS R42, R48 ;  /* 0x00000030002a7213 */ /* 0x000fe20000000000 */
[----:B------:R-:W-:Y:S01]  /*20c0*/  @!P6 IMAD.IADD R34, R34, 0x1, -R2 ;  /* 0x000000012222e824 */ /* 0x000fe200078e0a02 */
[C---:B------:R-:W-:Y:S01]  /*20d0*/  ISETP.GT.U32.AND P1, PT, R2.reuse, R36, PT ;  /* 0x000000240200720c */ /* 0x040fe20003f24070 */
[----:B------:R-:W-:Y:S01]  /*20e0*/  IMAD R38, R2, R37, R38 ;  /* 0x0000002502267224 */ /* 0x000fe200078e0226 */
[----:B------:R-:W-:Y:S01]  /*20f0*/  ISETP.GE.AND P4, PT, R44, RZ, PT ;  /* 0x000000ff2c00720c */ /* 0x000fe20003f86270 */
[----:B------:R-:W-:Y:S01]  /*2100*/  IMAD.HI.U32 R37, R3, R39, RZ ;  /* 0x0000002703257227 */ /* 0x000fe200078e00ff */
[----:B------:R-:W-:-:S03]  /*2110*/  ISETP.GT.U32.AND P6, PT, R2, R34, PT ;  /* 0x000000220200720c */ /* 0x000fc60003fc4070 */
[----:B------:R-:W-:Y:S02]  /*2120*/  IMAD.MOV R37, RZ, RZ, -R37 ;  /* 0x000000ffff257224 */ /* 0x000fe400078e0a25 */
[--C-:B------:R-:W-:Y:S01]  /*2130*/  @!P3 IMAD.IADD R35, R35, 0x1, -R2.reuse ;  /* 0x000000012323b824 */ /* 0x100fe200078e0a02 */
[C---:B------:R-:W-:Y:S01]  /*2140*/  ISETP.GT.U32.AND P3, PT, R2.reuse, R38, PT ;  /* 0x000000260200720c */ /* 0x040fe20003f64070 */
[----:B------:R-:W-:Y:S02]  /*2150*/  IMAD R37, R2, R37, R39 ;  /* 0x0000002502257224 */ /* 0x000fe400078e0227 */
[----:B------:R-:W-:Y:S02]  /*2160*/  @!P1 IMAD.IADD R36, R36, 0x1, -R2 ;  /* 0x0000000124249824 */ /* 0x000fe400078e0a02 */
[----:B------:R-:W-:Y:S01]  /*2170*/  IMAD.HI.U32 R39, R3, R42, RZ ;  /* 0x0000002a03277227 */ /* 0x000fe200078e00ff */
[----:B------:R-:W-:-:S03]  /*2180*/  ISETP.GT.U32.AND P1, PT, R2, R37, PT ;  /* 0x000000250200720c */ /* 0x000fc60003f24070 */
[--C-:B------:R-:W-:Y:S01]  /*2190*/  @!P6 IMAD.IADD R34, R34, 0x1, -R2.reuse ;  /* 0x000000012222e824 */ /* 0x100fe200078e0a02 */
[----:B------:R-:W-:Y:S01]  /*21a0*/  ISETP.GE.AND P6, PT, R40, RZ, PT ;  /* 0x000000ff2800720c */ /* 0x000fe20003fc6270 */
[----:B------:R-:W-:Y:S01]  /*21b0*/  IMAD.HI.U32 R40, R3, R43, RZ ;  /* 0x0000002b03287227 */ /* 0x000fe200078e00ff */
[----:B------:R-:W-:Y:S02]  /*21c0*/  IADD3 R39, PT, PT, -R39, RZ, RZ ;  /* 0x000000ff27277210 */ /* 0x000fe40007ffe1ff */
[----:B------:R-:W-:Y:S01]  /*21d0*/  @!P0 IADD3 R34, PT, PT, -R34, RZ, RZ ;  /* 0x000000ff22228210 */ /* 0x000fe20007ffe1ff */
[----:B------:R-:W-:Y:S01]  /*21e0*/  @!P3 IMAD.IADD R38, R38, 0x1, -R2 ;  /* 0x000000012626b824 */ /* 0x000fe200078e0a02 */
[----:B------:R-:W-:Y:S01]  /*21f0*/  ISETP.GE.AND P3, PT, R46, RZ, PT ;  /* 0x000000ff2e00720c */ /* 0x000fe20003f66270 */
[----:B------:R-:W-:Y:S02]  /*2200*/  IMAD.MOV R44, RZ, RZ, -R40 ;  /* 0x000000ffff2c7224 */ /* 0x000fe400078e0a28 */
[----:B------:R-:W-:Y:S01]  /*2210*/  @!P1 IMAD.IADD R37, R37, 0x1, -R2 ;  /* 0x0000000125259824 */ /* 0x000fe200078e0a02 */
[C---:B------:R-:W-:Y:S01]  /*2220*/  ISETP.GT.U32.AND P1, PT, R2.reuse, R38, PT ;  /* 0x000000260200720c */ /* 0x040fe20003f24070 */
[----:B------:R-:W-:-:S02]  /*2230*/  IMAD R43, R2, R44, R43 ;  /* 0x0000002c022b7224 */ /* 0x000fc400078e022b */
[----:B------:R-:W-:-:S04]  /*2240*/  IMAD.HI.U32 R40, R3, R45, RZ ;  /* 0x0000002d03287227 */ /* 0x000fc800078e00ff */
[----:B------:R-:W-:Y:S01]  /*2250*/  @!P2 IMAD.MOV R33, RZ, RZ, -R33 ;  /* 0x000000ffff21a224 */ /* 0x000fe200078e0a21 */
[C---:B------:R-:W-:Y:S01]  /*2260*/  ISETP.GT.U32.AND P2, PT, R2.reuse, R37, PT ;  /* 0x000000250200720c */ /* 0x040fe20003f44070 */
[C---:B------:R-:W-:Y:S02]  /*2270*/  IMAD R39, R2.reuse, R39, R42 ;  /* 0x0000002702277224 */ /* 0x040fe400078e022a */
[----:B------:R-:W-:Y:S01]  /*2280*/  @!P4 IMAD.MOV R36, RZ, RZ, -R36 ;  /* 0x000000ffff24c224 */ /* 0x000fe200078e0a24 */
[C---:B------:R-:W-:Y:S01]  /*2290*/  ISETP.GT.U32.AND P4, PT, R2.reuse, R43, PT ;  /* 0x0000002b0200720c */ /* 0x040fe20003f84070 */
[----:B------:R-:W-:Y:S01]  /*22a0*/  IMAD.MOV R42, RZ, RZ, -R40 ;  /* 0x000000ffff2a7224 */ /* 0x000fe200078e0a28 */
[----:B------:R-:W-:Y:S01]  /*22b0*/  ISETP.GT.U32.AND P0, PT, R2, R39, PT ;  /* 0x000000270200720c */ /* 0x000fe20003f04070 */
[----:B------:R-:W-:Y:S02]  /*22c0*/  @!P1 IMAD.IADD R38, R38, 0x1, -R2 ;  /* 0x0000000126269824 */ /* 0x000fe400078e0a02 */
[----:B------:R-:W-:-:S02]  /*22d0*/  IMAD R45, R2, R42, R45 ;  /* 0x0000002a022d7224 */ /* 0x000fc400078e022d */
[----:B------:R-:W-:Y:S01]  /*22e0*/  VIADD R42, R154, 0x18 ;  /* 0x000000189a2a7836 */ /* 0x000fe20000000000 */
[----:B------:R-:W-:Y:S01]  /*22f0*/  @!P6 IADD3 R38, PT, PT, -R38, RZ, RZ ;  /* 0x000000ff2626e210 */ /* 0x000fe20007ffe1ff */
[----:B------:R-:W-:Y:S01]  /*2300*/  IMAD.HI.U32 R40, R3, R47, RZ ;  /* 0x0000002f03287227 */ /* 0x000fe200078e00ff */
[----:B------:R-:W-:Y:S02]  /*2310*/  ISETP.GT.U32.AND P1, PT, R2, R45, PT ;  /* 0x0000002d0200720c */ /* 0x000fe40003f24070 */
[----:B------:R-:W-:Y:S01]  /*2320*/  @!P2 IADD3 R37, PT, PT, R37, -R2, RZ ;  /* 0x800000022525a210 */ /* 0x000fe20007ffe0ff */
[----:B------:R-:W-:Y:S01]  /*2330*/  @!P4 IMAD.IADD R43, R43, 0x1, -R2 ;  /* 0x000000012b2bc824 */ /* 0x000fe200078e0a02 */
[----:B------:R-:W-:Y:S01]  /*2340*/  ISETP.GE.AND P2, PT, R49, RZ, PT ;  /* 0x000000ff3100720c */ /* 0x000fe20003f46270 */
[----:B------:R-:W-:Y:S01]  /*2350*/  IMAD.MOV R40, RZ, RZ, -R40 ;  /* 0x000000ffff287224 */ /* 0x000fe200078e0a28 */
[----:B------:R-:W-:Y:S01]  /*2360*/  IABS R49, R42 ;  /* 0x0000002a00317213 */ /* 0x000fe20000000000 */
[----:B------:R-:W-:Y:S01]  /*2370*/  VIADD R44, R154, 0x17 ;  /* 0x000000179a2c7836 */ /* 0x000fe20000000000 */
[C---:B------:R-:W-:Y:S01]  /*2380*/  ISETP.GT.U32.AND P6, PT, R2.reuse, R43, PT ;  /* 0x0000002b0200720c */ /* 0x040fe20003fc4070 */
[----:B------:R-:W-:-:S02]  /*2390*/  IMAD R47, R2, R40, R47 ;  /* 0x00000028022f7224 */ /* 0x000fc400078e022f */
[----:B------:R-:W-:Y:S01]  /*23a0*/  IMAD.HI.U32 R40, R3, R49, RZ ;  /* 0x0000003103287227 */ /* 0x000fe200078e00ff */
[----:B------:R-:W-:-:S03]  /*23b0*/  IABS R51, R44 ;  /* 0x0000002c00337213 */ /* 0x000fc60000000000 */
[----:B------:R-:W-:Y:S02]  /*23c0*/  @!P1 IMAD.IADD R45, R45, 0x1, -R2 ;  /* 0x000000012d2d9824 */ /* 0x000fe400078e0a02 */
[----:B------:R-:W-:Y:S02]  /*23d0*/  IMAD.MOV R40, RZ, RZ, -R40 ;  /* 0x000000ffff287224 */ /* 0x000fe400078e0a28 */
[----:B------:R-:W-:Y:S01]  /*23e0*/  @!P3 IMAD.MOV R37, RZ, RZ, -R37 ;  /* 0x000000ffff25b224 */ /* 0x000fe200078e0a25 */
[C---:B------:R-:W-:Y:S01]  /*23f0*/  ISETP.GT.U32.AND P1, PT, R2.reuse, R45, PT ;  /* 0x0000002d0200720c */ /* 0x040fe20003f24070 */
[C---:B------:R-:W-:Y:S01]  /*2400*/  IMAD R49, R2.reuse, R40, R49 ;  /* 0x0000002802317224 */ /* 0x040fe200078e0231 */
[----:B------:R-:W-:Y:S01]  /*2410*/  ISETP.GT.U32.AND P3, PT, R2, R47, PT ;  /* 0x0000002f0200720c */ /* 0x000fe20003f64070 */
[----:B------:R-:W-:-:S04]  /*2420*/  IMAD.HI.U32 R40, R3, R51, RZ ;  /* 0x0000003303287227 */ /* 0x000fc800078e00ff */
[--C-:B------:R-:W-:Y:S01]  /*2430*/  @!P6 IMAD.IADD R43, R43, 0x1, -R2.reuse ;  /* 0x000000012b2be824 */ /* 0x100fe200078e0a02 */
[----:B------:R-:W-:Y:S01]  /*2440*/  ISETP.GE.AND P6, PT, R42, RZ, PT ;  /* 0x000000ff2a00720c */ /* 0x000fe20003fc6270 */
[----:B------:R-:W-:Y:S01]  /*2450*/  @!P5 IMAD.MOV R35, RZ, RZ, -R35 ;  /* 0x000000ffff23d224 */ /* 0x000fe200078e0a23 */
[----:B------:R-:W-:Y:S01]  /*2460*/  IADD3 R42, PT, PT, -R40, RZ, RZ ;  /* 0x000000ff282a7210 */ /* 0x000fe20007ffe1ff */
[----:B------:R-:W-:Y:S01]  /*2470*/  @!P2 IMAD.MOV R43, RZ, RZ, -R43 ;  /* 0x000000ffff2ba224 */ /* 0x000fe200078e0a2b */
[----:B------:R-:W-:Y:S01]  /*2480*/  ISETP.GE.AND P5, PT, R48, RZ, PT ;  /* 0x000000ff3000720c */ /* 0x000fe20003fa6270 */
[----:B------:R-:W-:Y:S01]  /*2490*/  @!P1 IMAD.IADD R45, R45, 0x1, -R2 ;  /* 0x000000012d2d9824 */ /* 0x000fe200078e0a02 */
[C---:B------:R-:W-:Y:S01]  /*24a0*/  ISETP.GT.U32.AND P1, PT, R2.reuse, R49, PT ;  /* 0x000000310200720c */ /* 0x040fe20003f24070 */
[----:B------:R-:W-:Y:S02]  /*24b0*/  IMAD R51, R2, R42, R51 ;  /* 0x0000002a02337224 */ /* 0x000fe400078e0233 */
[----:B------:R-:W-:-:S02]  /*24c0*/  VIADD R46, R154, 0x16 ;  /* 0x000000169a2e7836 */ /* 0x000fc40000000000 */
[----:B------:R-:W-:Y:S01]  /*24d0*/  VIADD R48, R154, 0x14 ;  /* 0x000000149a307836 */ /* 0x000fe20000000000 */
[C---:B------:R-:W-:Y:S01]  /*24e0*/  ISETP.GT.U32.AND P2, PT, R2.reuse, R51, PT ;  /* 0x000000330200720c */ /* 0x040fe20003f44070 */
[--C-:B------:R-:W-:Y:S01]  /*24f0*/  @!P0 IMAD.IADD R39, R39, 0x1, -R2.reuse ;  /* 0x0000000127278824 */ /* 0x100fe200078e0a02 */
[----:B------:R-:W-:Y:S01]  /*2500*/  IABS R53, R46 ;  /* 0x0000002e00357213 */ /* 0x000fe20000000000 */
[--C-:B------:R-:W-:Y:S01]  /*2510*/  @!P3 IMAD.IADD R47, R47, 0x1, -R2.reuse ;  /* 0x000000012f2fb824 */ /* 0x100fe200078e0a02 */
[----:B------:R-:W-:Y:S01]  /*2520*/  IABS R57, R48 ;  /* 0x0000003000397213 */ /* 0x000fe20000000000 */
[----:B------:R-:W-:Y:S01]  /*2530*/  IMAD R175, R175, R165, RZ ;  /* 0x000000a5afaf7224 */ /* 0x000fe200078e02ff */
[----:B------:R-:W-:Y:S01]  /*2540*/  ISETP.GT.U32.AND P4, PT, R2, R39, PT ;  /* 0x000000270200720c */ /* 0x000fe20003f84070 */
[----:B------:R-:W-:Y:S01]  /*2550*/  @!P1 IMAD.IADD R49, R49, 0x1, -R2 ;  /* 0x0000000131319824 */ /* 0x000fe200078e0a02 */
[----:B------:R-:W-:Y:S01]  /*2560*/  ISETP.GE.AND P0, PT, R50, RZ, PT ;  /* 0x000000ff3200720c */ /* 0x000fe20003f06270 */
[----:B------:R-:W-:Y:S01]  /*2570*/  IMAD.HI.U32 R40, R3, R53, RZ ;  /* 0x0000003503287227 */ /* 0x000fe200078e00ff */
[----:B------:R-:W-:-:S02]  /*2580*/  ISETP.GE.AND P3, PT, R44, RZ, PT ;  /* 0x000000ff2c00720c */ /* 0x000fc40003f66270 */
[----:B------:R-:W-:Y:S01]  /*2590*/  ISETP.GT.U32.AND P1, PT, R2, R49, PT ;  /* 0x000000310200720c */ /* 0x000fe20003f24070 */
[----:B------:R-:W-:Y:S02]  /*25a0*/  @!P2 IMAD.IADD R51, R51, 0x1, -R2 ;  /* 0x000000013333a824 */ /* 0x000fe400078e0a02 */
[----:B------:R-:W-:-:S03]  /*25b0*/  IMAD.HI.U32 R42, R3, R57, RZ ;  /* 0x00000039032a7227 */ /* 0x000fc600078e00ff */
[----:B------:R-:W-:Y:S01]  /*25c0*/  ISETP.GT.U32.AND P2, PT, R2, R51, PT ;  /* 0x000000330200720c */ /* 0x000fe20003f44070 */
[----:B------:R-:W-:Y:S02]  /*25d0*/  VIADD R44, R154, 0x15 ;  /* 0x000000159a2c7836 */ /* 0x000fe40000000000 */
[----:B------:R-:W-:Y:S02]  /*25e0*/  IMAD.MOV R40, RZ, RZ, -R40 ;  /* 0x000000ffff287224 */ /* 0x000fe400078e0a28 */
[----:B------:R-:W-:Y:S01]  /*25f0*/  IMAD.MOV R42, RZ, RZ, -R42 ;  /* 0x000000ffff2a7224 */ /* 0x000fe200078e0a2a */
[----:B------:R-:W-:Y:S01]  /*2600*/  IABS R55, R44 ;  /* 0x0000002c00377213 */ /* 0x000fe20000000000 */
[C---:B------:R-:W-:Y:S01]  /*2610*/  IMAD R53, R2.reuse, R40, R53 ;  /* 0x0000002802357224 */ /* 0x040fe200078e0235 */
[----:B------:R-:W-:Y:S01]  /*2620*/  @!P1 IADD3 R49, PT, PT, R49, -R2, RZ ;  /* 0x8000000231319210 */ /* 0x000fe20007ffe0ff */
[----:B------:R-:W-:Y:S01]  /*2630*/  IMAD R57, R2, R42, R57 ;  /* 0x0000002a02397224 */ /* 0x000fe200078e0239 */
[----:B------:R-:W-:Y:S01]  /*2640*/  ISETP.GE.AND P1, PT, R44, RZ, PT ;  /* 0x000000ff2c00720c */ /* 0x000fe20003f26270 */
[--C-:B------:R-:W-:Y:S01]  /*2650*/  @!P4 IMAD.IADD R39, R39, 0x1, -R2.reuse ;  /* 0x000000012727c824 */ /* 0x100fe200078e0a02 */
[----:B------:R-:W-:Y:S01]  /*2660*/  ISETP.GE.AND P4, PT, R52, RZ, PT ;  /* 0x000000ff3400720c */ /* 0x000fe20003f86270 */
[----:B------:R-:W-:Y:S01]  /*2670*/  @!P0 IMAD.MOV R45, RZ, RZ, -R45 ;  /* 0x000000ffff2d8224 */ /* 0x000fe200078e0a2d */
[----:B------:R-:W-:Y:S01]  /*2680*/  ISETP.GT.U32.AND P0, PT, R2, R53, PT ;  /* 0x000000350200720c */ /* 0x000fe20003f04070 */
[----:B------:R-:W-:Y:S01]  /*2690*/  VIADD R44, R154, 0x13 ;  /* 0x000000139a2c7836 */ /* 0x000fe20000000000 */
[----:B------:R-:W-:Y:S01]  /*26a0*/  @!P5 IADD3 R39, PT, PT, -R39, RZ, RZ ;  /* 0x000000ff2727d210 */ /* 0x000fe20007ffe1ff */
[----:B------:R-:W-:Y:S01]  /*26b0*/  @!P2 IMAD.IADD R51, R51, 0x1, -R2 ;  /* 0x000000013333a824 */ /* 0x000fe200078e0a02 */
[C---:B------:R-:W-:Y:S01]  /*26c0*/  ISETP.GT.U32.AND P2, PT, R2.reuse, R57, PT ;  /* 0x000000390200720c */ /* 0x040fe20003f44070 */
[----:B------:R-:W-:Y:S01]  /*26d0*/  IMAD.HI.U32 R40, R3, R55, RZ ;  /* 0x0000003703287227 */ /* 0x000fe200078e00ff */
[----:B------:R-:W-:-:S02]  /*26e0*/  ISETP.GT.U32.AND P5, PT, R2, R47, PT ;  /* 0x0000002f0200720c */ /* 0x000fc40003fa4070 */
[----:B------:R-:W-:Y:S01]  /*26f0*/  IABS R59, R44 ;  /* 0x0000002c003b7213 */ /* 0x000fe20000000000 */
[----:B------:R-:W-:Y:S01]  /*2700*/  IMAD.MOV R40, RZ, RZ, -R40 ;  /* 0x000000ffff287224 */ /* 0x000fe200078e0a28 */
[----:B------:R-:W-:Y:S01]  /*2710*/  IADD3 R52, PT, PT, R154, 0x9, RZ ;  /* 0x000000099a347810 */ /* 0x000fe20007ffe0ff */
[----:B------:R-:W-:Y:S01]  /*2720*/  @!P6 IMAD.MOV R49, RZ, RZ, -R49 ;  /* 0x000000ffff31e224 */ /* 0x000fe200078e0a31 */
[----:B------:R-:W-:Y:S01]  /*2730*/  ISETP.GE.AND P6, PT, R48, RZ, PT ;  /* 0x000000ff3000720c */ /* 0x000fe20003fc6270 */
[----:B------:R-:W-:Y:S01]  /*2740*/  IMAD R55, R2, R40, R55 ;  /* 0x0000002802377224 */ /* 0x000fe200078e0237 */
[----:B------:R-:W-:Y:S01]  /*2750*/  IADD3 R48, PT, PT, R154, 0x11, RZ ;  /* 0x000000119a307810 */ /* 0x000fe20007ffe0ff */
[----:B------:R-:W-:Y:S01]  /*2760*/  IMAD.HI.U32 R40, R3, R59, RZ ;  /* 0x0000003b03287227 */ /* 0x000fe200078e00ff */
[----:B------:R-:W-:Y:S02]  /*2770*/  @!P0 IADD3 R53, PT, PT, R53, -R2, RZ ;  /* 0x8000000235358210 */ /* 0x000fe40007ffe0ff */
[----:B------:R-:W-:Y:S01]  /*2780*/  IABS R63, R48 ;  /* 0x00000030003f7213 */ /* 0x000fe20000000000 */
[----:B------:R-:W-:Y:S01]  /*2790*/  IMAD.MOV R40, RZ, RZ, -R40 ;  /* 0x000000ffff287224 */ /* 0x000fe200078e0a28 */
[----:B------:R-:W-:Y:S01]  /*27a0*/  @!P2 IADD3 R57, PT, PT, R57, -R2, RZ ;  /* 0x800000023939a210 */ /* 0x000fe20007ffe0ff */
[----:B------:R-:W-:Y:S01]  /*27b0*/  @!P5 IMAD.IADD R47, R47, 0x1, -R2 ;  /* 0x000000012f2fd824 */ /* 0x000fe200078e0a02 */
[C---:B------:R-:W-:Y:S01]  /*27c0*/  ISETP.GT.U32.AND P0, PT, R2.reuse, R53, PT ;  /* 0x000000350200720c */ /* 0x040fe20003f04070 */
[C---:B------:R-:W-:Y:S01]  /*27d0*/  IMAD R59, R2.reuse, R40, R59 ;  /* 0x00000028023b7224 */ /* 0x040fe200078e023b */
[----:B------:R-:W-:Y:S01]  /*27e0*/  ISETP.GT.U32.AND P2, PT, R2, R57, PT ;  /* 0x000000390200720c */ /* 0x000fe20003f44070 */
[----:B------:R-:W-:Y:S01]  /*27f0*/  IMAD.HI.U32 R40, R3, R63, RZ ;  /* 0x0000003f03287227 */ /* 0x000fe200078e00ff */
[----:B------:R-:W-:-:S02]  /*2800*/  ISETP.GE.AND P5, PT, R46, RZ, PT ;  /* 0x000000ff2e00720c */ /* 0x000fc40003fa6270 */
[----:B------:R-:W-:Y:S01]  /*2810*/  IABS R79, R52 ;  /* 0x00000034004f7213 */ /* 0x000fe20000000000 */
[----:B------:R-:W-:Y:S01]  /*2820*/  @!P4 IMAD.MOV R47, RZ, RZ, -R47 ;  /* 0x000000ffff2fc224 */ /* 0x000fe200078e0a2f */
[----:B------:R-:W-:Y:S01]  /*2830*/  ISETP.GT.U32.AND P4, PT, R2, R55, PT ;  /* 0x000000370200720c */ /* 0x000fe20003f84070 */
[----:B------:R-:W-:Y:S02]  /*2840*/  IMAD.MOV R40, RZ, RZ, -R40 ;  /* 0x000000ffff287224 */ /* 0x000fe400078e0a28 */
[----:B------:R-:W-:Y:S02]  /*2850*/  VIADD R46, R154, 0x12 ;  /* 0x000000129a2e7836 */ /* 0x000fe40000000000 */
[----:B------:R-:W-:Y:S02]  /*2860*/  IMAD R63, R2, R40, R63 ;  /* 0x00000028023f7224 */ /* 0x000fe400078e023f */
[--C-:B------:R-:W-:Y:S01]  /*2870*/  @!P0 IMAD.IADD R53, R53, 0x1, -R2.reuse ;  /* 0x0000000135358824 */ /* 0x100fe200078e0a02 */
[----:B------:R-:W-:Y:S01]  /*2880*/  ISETP.GE.AND P0, PT, R44, RZ, PT ;  /* 0x000000ff2c00720c */ /* 0x000fe20003f06270 */
[--C-:B------:R-:W-:Y:S01]  /*2890*/  @!P2 IMAD.IADD R57, R57, 0x1, -R2.reuse ;  /* 0x000000013939a824 */ /* 0x100fe200078e0a02 */
[----:B------:R-:W-:Y:S01]  /*28a0*/  ISETP.GT.U32.AND P2, PT, R2, R63, PT ;  /* 0x0000003f0200720c */ /* 0x000fe20003f44070 */
[----:B------:R-:W-:Y:S01]  /*28b0*/  VIADD R44, R154, 0x10 ;  /* 0x000000109a2c7836 */ /* 0x000fe20000000000 */
[----:B------:R-:W-:Y:S01]  /*28c0*/  IABS R61, R46 ;  /* 0x0000002e003d7213 */ /* 0x000fe20000000000 */
[----:B------:R-:W-:Y:S01]  /*28d0*/  @!P4 IMAD.IADD R55, R55, 0x1, -R2 ;  /* 0x000000013737c824 */ /* 0x000fe200078e0a02 */
[----:B------:R-:W-:Y:S01]  /*28e0*/  @!P6 IADD3 R57, PT, PT, -R57, RZ, RZ ;  /* 0x000000ff3939e210 */ /* 0x000fe20007ffe1ff */
[----:B------:R-:W-:Y:S01]  /*28f0*/  @!P5 IMAD.MOV R53, RZ, RZ, -R53 ;  /* 0x000000ffff35d224 */ /* 0x000fe200078e0a35 */
[----:B------:R-:W-:Y:S01]  /*2900*/  IABS R65, R44 ;  /* 0x0000002c00417213 */ /* 0x000fe20000000000 */
[----:B------:R-:W-:Y:S01]  /*2910*/  IMAD.HI.U32 R42, R3, R61, RZ ;  /* 0x0000003d032a7227 */ /* 0x000fe200078e00ff */
[----:B------:R-:W-:-:S02]  /*2920*/  ISETP.GT.U32.AND P4, PT, R2, R55, PT ;  /* 0x000000370200720c */ /* 0x000fc40003f84070 */
[----:B------:R-:W-:Y:S01]  /*2930*/  ISETP.GE.AND P5, PT, R46, RZ, PT ;  /* 0x000000ff2e00720c */ /* 0x000fe20003fa6270 */
[----:B------:R-:W-:Y:S01]  /*2940*/  IMAD.HI.U32 R40, R3, R65, RZ ;  /* 0x0000004103287227 */ /* 0x000fe200078e00ff */
[----:B------:R-:W-:Y:S02]  /*2950*/  IADD3 R46, PT, PT, R154, 0xf, RZ ;  /* 0x0000000f9a2e7810 */ /* 0x000fe40007ffe0ff */
[----:B------:R-:W-:Y:S01]  /*2960*/  ISETP.GE.AND P6, PT, R44, RZ, PT ;  /* 0x000000ff2c00720c */ /* 0x000fe20003fc6270 */
[----:B------:R-:W-:Y:S01]  /*2970*/  IMAD.MOV R42, RZ, RZ, -R42 ;  /* 0x000000ffff2a7224 */ /* 0x000fe200078e0a2a */
[----:B------:R-:W-:Y:S01]  /*2980*/  IABS R67, R46 ;  /* 0x0000002e00437213 */ /* 0x000fe20000000000 */
[----:B------:R-:W-:Y:S02]  /*2990*/  @!P2 IMAD.IADD R63, R63, 0x1, -R2 ;  /* 0x000000013f3fa824 */ /* 0x000fe400078e0a02 */
[----:B------:R-:W-:Y:S02]  /*29a0*/  IMAD.MOV R40, RZ, RZ, -R40 ;  /* 0x000000ffff287224 */ /* 0x000fe400078e0a28 */
[C---:B------:R-:W-:Y:S01]  /*29b0*/  IMAD R61, R2.reuse, R42, R61 ;  /* 0x0000002a023d7224 */ /* 0x040fe200078e023d */
[C---:B------:R-:W-:Y:S01]  /*29c0*/  ISETP.GT.U32.AND P2, PT, R2.reuse, R63, PT ;  /* 0x0000003f0200720c */ /* 0x040fe20003f44070 */
[----:B------:R-:W-:-:S02]  /*29d0*/  IMAD R65, R2, R40, R65 ;  /* 0x0000002802417224 */ /* 0x000fc400078e0241 */
[----:B------:R-:W-:-:S04]  /*29e0*/  IMAD.HI.U32 R40, R3, R67, RZ ;  /* 0x0000004303287227 */ /* 0x000fc800078e00ff */
[----:B------:R-:W-:Y:S01]  /*29f0*/  @!P4 IMAD.IADD R55, R55, 0x1, -R2 ;  /* 0x000000013737c824 */ /* 0x000fe200078e0a02 */
[----:B------:R-:W-:Y:S01]  /*2a00*/  ISETP.GT.U32.AND P4, PT, R2, R61, PT ;  /* 0x0000003d0200720c */ /* 0x000fe20003f84070 */
[----:B------:R-:W-:Y:S02]  /*2a10*/  IMAD.MOV R40, RZ, RZ, -R40 ;  /* 0x000000ffff287224 */ /* 0x000fe400078e0a28 */
[----:B------:R-:W-:Y:S02]  /*2a20*/  VIADD R50, R154, 0xe ;  /* 0x0000000e9a327836 */ /* 0x000fe40000000000 */
[C---:B------:R-:W-:Y:S02]  /*2a30*/  IMAD R67, R2.reuse, R40, R67 ;  /* 0x0000002802437224 */ /* 0x040fe400078e0243 */
[----:B------:R-:W-:Y:S01]  /*2a40*/  @!P2 IMAD.IADD R63, R63, 0x1, -R2 ;  /* 0x000000013f3fa824 */ /* 0x000fe200078e0a02 */
[----:B------:R-:W-:Y:S01]  /*2a50*/  IABS R69, R50 ;  /* 0x0000003200457213 */ /* 0x000fe20000000000 */
[----:B------:R-:W-:Y:S01]  /*2a60*/  @!P3 IMAD.MOV R51, RZ, RZ, -R51 ;  /* 0x000000ffff33b224 */ /* 0x000fe200078e0a33 */
[C---:B------:R-:W-:Y:S01]  /*2a70*/  ISETP.GT.U32.AND P2, PT, R2.reuse, R67, PT ;  /* 0x000000430200720c */ /* 0x040fe20003f44070 */
[----:B------:R-:W-:Y:S01]  /*2a80*/  @!P1 IMAD.MOV R55, RZ, RZ, -R55 ;  /* 0x000000ffff379224 */ /* 0x000fe200078e0a37 */
[----:B------:R-:W-:Y:S01]  /*2a90*/  ISETP.GT.U32.AND P3, PT, R2, R59, PT ;  /* 0x0000003b0200720c */ /* 0x000fe20003f64070 */
[----:B------:R-:W-:Y:S01]  /*2aa0*/  IMAD.HI.U32 R42, R3, R69, RZ ;  /* 0x00000045032a7227 */ /* 0x000fe200078e00ff */
[----:B------:R-:W-:-:S02]  /*2ab0*/  @!P4 IADD3 R61, PT, PT, R61, -R2, RZ ;  /* 0x800000023d3dc210 */ /* 0x000fc40007ffe0ff */
[----:B------:R-:W-:Y:S01]  /*2ac0*/  ISETP.GE.AND P4, PT, R48, RZ, PT ;  /* 0x000000ff3000720c */ /* 0x000fe20003f86270 */
[----:B------:R-:W-:Y:S01]  /*2ad0*/  IMAD.MOV R42, RZ, RZ, -R42 ;  /* 0x000000ffff2a7224 */ /* 0x000fe200078e0a2a */
[----:B------:R-:W-:Y:S01]  /*2ae0*/  ISETP.GT.U32.AND P1, PT, R2, R61, PT ;  /* 0x0000003d0200720c */ /* 0x000fe20003f24070 */
[----:B------:R-:W-:Y:S02]  /*2af0*/  VIADD R40, R154, 0xd ;  /* 0x0000000d9a287836 */ /* 0x000fe40000000000 */
[----:B------:R-:W-:Y:S02]  /*2b00*/  IMAD R69, R2, R42, R69 ;  /* 0x0000002a02457224 */ /* 0x000fe400078e0245 */
[--C-:B------:R-:W-:Y:S01]  /*2b10*/  @!P2 IMAD.IADD R67, R67, 0x1, -R2.reuse ;  /* 0x000000014343a824 */ /* 0x100fe200078e0a02 */
[----:B------:R-:W-:Y:S01]  /*2b20*/  IABS R71, R40 ;  /* 0x0000002800477213 */ /* 0x000fe20000000000 */
[----:B------:R-:W-:Y:S02]  /*2b30*/  @!P3 IMAD.IADD R59, R59, 0x1, -R2 ;  /* 0x000000013b3bb824 */ /* 0x000fe400078e0a02 */
[----:B------:R-:W-:-:S02]  /*2b40*/  VIADD R42, R154, 0xc ;  /* 0x0000000c9a2a7836 */ /* 0x000fc40000000000 */
[----:B------:R-:W-:Y:S01]  /*2b50*/  @!P4 IMAD.MOV R63, RZ, RZ, -R63 ;  /* 0x000000ffff3fc224 */ /* 0x000fe200078e0a3f */
[C---:B------:R-:W-:Y:S01]  /*2b60*/  ISETP.GT.U32.AND P4, PT, R2.reuse, R67, PT ;  /* 0x000000430200720c */ /* 0x040fe20003f84070 */
[----:B------:R-:W-:Y:S01]  /*2b70*/  @!P1 IMAD.IADD R61, R61, 0x1, -R2 ;  /* 0x000000013d3d9824 */ /* 0x000fe200078e0a02 */
[----:B------:R-:W-:Y:S01]  /*2b80*/  ISETP.GT.U32.AND P3, PT, R2, R59, PT ;  /* 0x0000003b0200720c */ /* 0x000fe20003f64070 */
[C---:B------:R-:W-:Y:S01]  /*2b90*/  IMAD.HI.U32 R48, R3.reuse, R79, RZ ;  /* 0x0000004f03307227 */ /* 0x040fe200078e00ff */
[----:B------:R-:W-:Y:S02]  /*2ba0*/  IABS R73, R42 ;  /* 0x0000002a00497213 */ /* 0x000fe40000000000 */
[----:B------:R-:W-:Y:S01]  /*2bb0*/  ISETP.GE.AND P2, PT, R42, RZ, PT ;  /* 0x000000ff2a00720c */ /* 0x000fe20003f46270 */
[----:B------:R-:W-:Y:S01]  /*2bc0*/  @!P5 IMAD.MOV R61, RZ, RZ, -R61 ;  /* 0x000000ffff3dd224 */ /* 0x000fe200078e0a3d */
[----:B------:R-:W-:Y:S01]  /*2bd0*/  ISETP.GE.AND P5, PT, R40, RZ, PT ;  /* 0x000000ff2800720c */ /* 0x000fe20003fa6270 */
[----:B------:R-:W-:Y:S01]  /*2be0*/  IMAD.HI.U32 R40, R3, R71, RZ ;  /* 0x0000004703287227 */ /* 0x000fe200078e00ff */
[----:B------:R-:W-:-:S02]  /*2bf0*/  ISETP.GE.AND P1, PT, R50, RZ, PT ;  /* 0x000000ff3200720c */ /* 0x000fc40003f26270 */
[----:B------:R-:W-:Y:S01]  /*2c00*/  IADD3 R48, PT, PT, -R48, RZ, RZ ;  /* 0x000000ff30307210 */ /* 0x000fe20007ffe1ff */
[----:B------:R-:W-:Y:S01]  /*2c10*/  IMAD.MOV R40, RZ, RZ, -R40 ;  /* 0x000000ffff287224 */ /* 0x000fe200078e0a28 */
[----:B------:R-:W-:Y:S01]  /*2c20*/  @!P4 IADD3 R67, PT, PT, R67, -R2, RZ ;  /* 0x800000024343c210 */ /* 0x000fe20007ffe0ff */
[----:B------:R-:W-:Y:S01]  /*2c30*/  @!P3 IMAD.IADD R59, R59, 0x1, -R2 ;  /* 0x000000013b3bb824 */ /* 0x000fe200078e0a02 */
[C---:B------:R-:W-:Y:S01]  /*2c40*/  ISETP.GT.U32.AND P4, PT, R2.reuse, R69, PT ;  /* 0x000000450200720c */ /* 0x040fe20003f84070 */
[C---:B------:R-:W-:Y:S01]  /*2c50*/  IMAD R71, R2.reuse, R40, R71 ;  /* 0x0000002802477224 */ /* 0x040fe200078e0247 */
[----:B------:R-:W-:Y:S01]  /*2c60*/  ISETP.GT.U32.AND P3, PT, R2, R65, PT ;  /* 0x000000410200720c */ /* 0x000fe20003f64070 */
[----:B------:R-:W-:-:S04]  /*2c70*/  IMAD.HI.U32 R42, R3, R73, RZ ;  /* 0x00000049032a7227 */ /* 0x000fc800078e00ff */
[----:B------:R-:W-:Y:S02]  /*2c80*/  IMAD.MOV R42, RZ, RZ, -R42 ;  /* 0x000000ffff2a7224 */ /* 0x000fe400078e0a2a */
[----:B------:R-:W-:Y:S02]  /*2c90*/  VIADD R44, R154, 0xb ;  /* 0x0000000b9a2c7836 */ /* 0x000fe40000000000 */
[----:B------:R-:W-:Y:S02]  /*2ca0*/  IMAD R73, R2, R42, R73 ;  /* 0x0000002a02497224 */ /* 0x000fe400078e0249 */
[----:B------:R-:W-:Y:S01]  /*2cb0*/  @!P4 IMAD.IADD R69, R69, 0x1, -R2 ;  /* 0x000000014545c824 */ /* 0x000fe200078e0a02 */
[----:B------:R-:W-:Y:S01]  /*2cc0*/  IABS R75, R44 ;  /* 0x0000002c004b7213 */ /* 0x000fe20000000000 */
[----:B------:R-:W-:Y:S01]  /*2cd0*/  VIADD R50, R154, 0xa ;  /* 0x0000000a9a327836 */ /* 0x000fe20000000000 */
[----:B------:R-:W-:Y:S01]  /*2ce0*/  @!P3 IADD3 R65, PT, PT, R65, -R2, RZ ;  /* 0x800000024141b210 */ /* 0x000fe20007ffe0ff */
[----:B------:R-:W-:Y:S01]  /*2cf0*/  @!P0 IMAD.MOV R59, RZ, RZ, -R59 ;  /* 0x000000ffff3b8224 */ /* 0x000fe200078e0a3b */
[C---:B------:R-:W-:Y:S01]  /*2d00*/  ISETP.GT.U32.AND P4, PT, R2.reuse, R69, PT ;  /* 0x000000450200720c */ /* 0x040fe20003f84070 */
[C---:B------:R-:W-:Y:S01]  /*2d10*/  IMAD R79, R2.reuse, R48, R79 ;  /* 0x00000030024f7224 */ /* 0x040fe200078e024f */
[----:B------:R-:W-:Y:S01]  /*2d20*/  ISETP.GT.U32.AND P3, PT, R2, R65, PT ;  /* 0x000000410200720c */ /* 0x000fe20003f64070 */
[----:B------:R-:W-:Y:S01]  /*2d30*/  VIADD R48, R154, 0x8 ;  /* 0x000000089a307836 */ /* 0x000fe20000000000 */
[----:B------:R-:W-:Y:S01]  /*2d40*/  ISETP.GE.AND P0, PT, R46, RZ, PT ;  /* 0x000000ff2e00720c */ /* 0x000fe20003f06270 */
[----:B------:R-:W-:Y:S01]  /*2d50*/  IMAD.HI.U32 R42, R3, R83, RZ ;  /* 0x00000053032a7227 */ /* 0x000fe200078e00ff */
[----:B------:R-:W-:-:S02]  /*2d60*/  IABS R77, R50 ;  /* 0x00000032004d7213 */ /* 0x000fc40000000000 */
[----:B------:R-:W-:Y:S01]  /*2d70*/  IABS R81, R48 ;  /* 0x0000003000517213 */ /* 0x000fe20000000000 */
[----:B------:R-:W-:Y:S02]  /*2d80*/  IMAD.MOV R42, RZ, RZ, -R42 ;  /* 0x000000ffff2a7224 */ /* 0x000fe400078e0a2a */
[----:B------:R-:W-:-:S04]  /*2d90*/  IMAD.HI.U32 R46, R3, R77, RZ ;  /* 0x0000004d032e7227 */ /* 0x000fc800078e00ff */
[--C-:B------:R-:W-:Y:S01]  /*2da0*/  @!P4 IMAD.IADD R69, R69, 0x1, -R2.reuse ;  /* 0x000000014545c824 */ /* 0x100fe200078e0a02 */
[----:B------:R-:W-:Y:S01]  /*2db0*/  ISETP.GT.U32.AND P4, PT, R2, R71, PT ;  /* 0x000000470200720c */ /* 0x000fe20003f84070 */
[----:B------:R-:W-:Y:S01]  /*2dc0*/  @!P3 IMAD.IADD R65, R65, 0x1, -R2 ;  /* 0x000000014141b824 */ /* 0x000fe200078e0a02 */
[----:B------:R-:W-:Y:S01]  /*2dd0*/  ISETP.GE.AND P3, PT, R44, RZ, PT ;  /* 0x000000ff2c00720c */ /* 0x000fe20003f66270 */
[----:B------:R-:W-:Y:S01]  /*2de0*/  IMAD.HI.U32 R44, R3, R75, RZ ;  /* 0x0000004b032c7227 */ /* 0x000fe200078e00ff */
[----:B------:R-:W-:-:S03]  /*2df0*/  @!P0 IADD3 R67, PT, PT, -R67, RZ, RZ ;  /* 0x000000ff43438210 */ /* 0x000fc60007ffe1ff */
[----:B------:R-:W-:Y:S02]  /*2e00*/  IMAD.MOV R44, RZ, RZ, -R44 ;  /* 0x000000ffff2c7224 */ /* 0x000fe400078e0a2c */
[----:B------:R-:W-:Y:S02]  /*2e10*/  IMAD.MOV R46, RZ, RZ, -R46 ;  /* 0x000000ffff2e7224 */ /* 0x000fe400078e0a2e */
[C---:B------:R-:W-:Y:S02]  /*2e20*/  IMAD R75, R2.reuse, R44, R75 ;  /* 0x0000002c024b7224 */ /* 0x040fe400078e024b */
[----:B------:R-:W-:Y:S01]  /*2e30*/  @!P4 IMAD.IADD R71, R71, 0x1, -R2 ;  /* 0x000000014747c824 */ /* 0x000fe200078e0a02 */
[C---:B------:R-:W-:Y:S01]  /*2e40*/  ISETP.GT.U32.AND P4, PT, R2.reuse, R73, PT ;  /* 0x000000490200720c */ /* 0x040fe20003f84070 */
[----:B------:R-:W-:Y:S01]  /*2e50*/  IMAD.HI.U32 R40, R3, R81, RZ ;  /* 0x0000005103287227 */ /* 0x000fe200078e00ff */
[----:B------:R-:W-:-:S03]  /*2e60*/  ISETP.GT.U32.AND P0, PT, R2, R75, PT ;  /* 0x0000004b0200720c */ /* 0x000fc60003f04070 */
[----:B------:R-:W-:Y:S01]  /*2e70*/  @!P6 IMAD.MOV R65, RZ, RZ, -R65 ;  /* 0x000000ffff41e224 */ /* 0x000fe200078e0a41 */
[C---:B------:R-:W-:Y:S01]  /*2e80*/  ISETP.GT.U32.AND P6, PT, R2.reuse, R71, PT ;  /* 0x000000470200720c */ /* 0x040fe20003fc4070 */
[C---:B------:R-:W-:Y:S02]  /*2e90*/  IMAD R77, R2.reuse, R46, R77 ;  /* 0x0000002e024d7224 */ /* 0x040fe400078e024d */
[----:B------:R-:W-:Y:S02]  /*2ea0*/  IMAD.MOV R46, RZ, RZ, -R40 ;  /* 0x000000ffff2e7224 */ /* 0x000fe400078e0a28 */
[C---:B------:R-:W-:Y:S02]  /*2eb0*/  IMAD R83, R2.reuse, R42, R83 ;  /* 0x0000002a02537224 */ /* 0x040fe400078e0253 */
[----:B------:R-:W-:Y:S02]  /*2ec0*/  @!P4 IMAD.IADD R73, R73, 0x1, -R2 ;  /* 0x000000014949c824 */ /* 0x000fe400078e0a02 */
[C---:B------:R-:W-:Y:S01]  /*2ed0*/  IMAD R81, R2.reuse, R46, R81 ;  /* 0x0000002e02517224 */ /* 0x040fe200078e0251 */
[----:B------:R-:W-:Y:S01]  /*2ee0*/  @!P0 IADD3 R75, PT, PT, R75, -R2, RZ ;  /* 0x800000024b4b8210 */ /* 0x000fe20007ffe0ff */
[----:B------:R-:W-:Y:S01]  /*2ef0*/  IMAD.HI.U32 R44, R3, R85, RZ ;  /* 0x00000055032c7227 */ /* 0x000fe200078e00ff */
[----:B------:R-:W-:-:S02]  /*2f00*/  ISETP.GT.U32.AND P4, PT, R2, R73, PT ;  /* 0x000000490200720c */ /* 0x000fc40003f84070 */
[C---:B------:R-:W-:Y:S01]  /*2f10*/  ISETP.GT.U32.AND P0, PT, R2.reuse, R83, PT ;  /* 0x000000530200720c */ /* 0x040fe20003f04070 */
[----:B------:R-:W-:Y:S01]  /*2f20*/  @!P1 IMAD.MOV R69, RZ, RZ, -R69 ;  /* 0x000000ffff459224 */ /* 0x000fe200078e0a45 */
[C---:B------:R-:W-:Y:S01]  /*2f30*/  ISETP.GT.U32.AND P1, PT, R2.reuse, R77, PT ;  /* 0x0000004d0200720c */ /* 0x040fe20003f24070 */
[----:B------:R-:W-:Y:S01]  /*2f40*/  @!P6 IMAD.IADD R71, R71, 0x1, -R2 ;  /* 0x000000014747e824 */ /* 0x000fe200078e0a02 */
[----:B------:R-:W-:Y:S01]  /*2f50*/  ISETP.GT.U32.AND P6, PT, R2, R79, PT ;  /* 0x0000004f0200720c */ /* 0x000fe20003fc4070 */
[C---:B------:R-:W-:Y:S01]  /*2f60*/  IMAD.HI.U32 R42, R3.reuse, R89, RZ ;  /* 0x00000059032a7227 */ /* 0x040fe200078e00ff */
[----:B------:R-:W-:Y:S02]  /*2f70*/  IADD3 R44, PT, PT, -R44, RZ, RZ ;  /* 0x000000ff2c2c7210 */ /* 0x000fe40007ffe1ff */
[----:B------:R-:W-:Y:S01]  /*2f80*/  IADD3 R46, PT, PT, R154, 0x2, RZ ;  /* 0x000000029a2e7810 */ /* 0x000fe20007ffe0ff */
[----:B------:R-:W-:Y:S01]  /*2f90*/  IMAD.HI.U32 R40, R3, R87, RZ ;  /* 0x0000005703287227 */ /* 0x000fe200078e00ff */
[----:B------:R-:W-:-:S02]  /*2fa0*/  @!P5 IADD3 R71, PT, PT, -R71, RZ, RZ ;  /* 0x000000ff4747d210 */ /* 0x000fc40007ffe1ff */
[----:B------:R-:W-:Y:S01]  /*2fb0*/  IABS R93, R46 ;  /* 0x0000002e005d7213 */ /* 0x000fe20000000000 */
[----:B------:R-:W-:Y:S01]  /*2fc0*/  @!P4 IMAD.IADD R73, R73, 0x1, -R2 ;  /* 0x000000014949c824 */ /* 0x000fe200078e0a02 */
[C---:B------:R-:W-:Y:S01]  /*2fd0*/  ISETP.GT.U32.AND P4, PT, R2.reuse, R81, PT ;  /* 0x000000510200720c */ /* 0x040fe20003f84070 */
[----:B------:R-:W-:Y:S02]  /*2fe0*/  IMAD R85, R2, R44, R85 ;  /* 0x0000002c02557224 */ /* 0x000fe400078e0255 */
[----:B------:R-:W-:Y:S02]  /*2ff0*/  VIADD R44, R154, 0x3 ;  /* 0x000000039a2c7836 */ /* 0x000fe40000000000 */
[----:B------:R-:W-:Y:S02]  /*3000*/  IMAD.MOV R42, RZ, RZ, -R42 ;  /* 0x000000ffff2a7224 */ /* 0x000fe400078e0a2a */
[--C-:B------:R-:W-:Y:S01]  /*3010*/  @!P1 IMAD.IADD R77, R77, 0x1, -R2.reuse ;  /* 0x000000014d4d9824 */ /* 0x100fe200078e0a02 */
[----:B------:R-:W-:Y:S01]  /*3020*/  IABS R91, R44 ;  /* 0x0000002c005b7213 */ /* 0x000fe20000000000 */
[--C-:B------:R-:W-:Y:S01]  /*3030*/  @!P6 IMAD.IADD R79, R79, 0x1, -R2.reuse ;  /* 0x000000014f4fe824 */ /* 0x100fe200078e0a02 */
[C---:B------:R-:W-:Y:S01]  /*3040*/  ISETP.GT.U32.AND P1, PT, R2.reuse, R85, PT ;  /* 0x000000550200720c */ /* 0x040fe20003f24070 */
[--C-:B------:R-:W-:Y:S01]  /*3050*/  @!P0 IMAD.IADD R83, R83, 0x1, -R2.reuse ;  /* 0x0000000153538824 */ /* 0x100fe200078e0a02 */
[C---:B------:R-:W-:Y:S01]  /*3060*/  ISETP.GT.U32.AND P6, PT, R2.reuse, R75, PT ;  /* 0x0000004b0200720c */ /* 0x040fe20003fc4070 */
[----:B------:R-:W-:Y:S01]  /*3070*/  @!P4 IMAD.IADD R81, R81, 0x1, -R2 ;  /* 0x000000015151c824 */ /* 0x000fe200078e0a02 */
[C---:B------:R-:W-:Y:S01]  /*3080*/  ISETP.GT.U32.AND P4, PT, R2.reuse, R79, PT ;  /* 0x0000004f0200720c */ /* 0x040fe20003f84070 */
[----:B------:R-:W-:Y:S01]  /*3090*/  IMAD.MOV R40, RZ, RZ, -R40 ;  /* 0x000000ffff287224 */ /* 0x000fe200078e0a28 */
[C---:B------:R-:W-:Y:S01]  /*30a0*/  ISETP.GT.U32.AND P5, PT, R2.reuse, R77, PT ;  /* 0x0000004d0200720c */ /* 0x040fe20003fa4070 */
[C---:B------:R-:W-:Y:S01]  /*30b0*/  IMAD R89, R2.reuse, R42, R89 ;  /* 0x0000002a02597224 */ /* 0x040fe200078e0259 */
[----:B------:R-:W-:Y:S01]  /*30c0*/  ISETP.GT.U32.AND P0, PT, R2, R81, PT ;  /* 0x000000510200720c */ /* 0x000fe20003f04070 */
[----:B------:R-:W-:-:S04]  /*30d0*/  IMAD.HI.U32 R42, R3, R93, RZ ;  /* 0x0000005d032a7227 */ /* 0x000fc800078e00ff */
[----:B------:R-:W-:Y:S02]  /*30e0*/  IMAD R87, R2, R40, R87 ;  /* 0x0000002802577224 */ /* 0x000fe400078e0257 */
[----:B------:R-:W-:-:S04]  /*30f0*/  IMAD.HI.U32 R40, R3, R91, RZ ;  /* 0x0000005b03287227 */ /* 0x000fc800078e00ff */
[----:B------:R-:W-:Y:S01]  /*3100*/  IMAD.MOV R42, RZ, RZ, -R42 ;  /* 0x000000ffff2a7224 */ /* 0x000fe200078e0a2a */
[----:B------:R-:W-:Y:S01]  /*3110*/  @!P5 IADD3 R77, PT, PT, R77, -R2, RZ ;  /* 0x800000024d4dd210 */ /* 0x000fe20007ffe0ff */
[----:B------:R-:W-:Y:S01]  /*3120*/  IMAD.MOV R40, RZ, RZ, -R40 ;  /* 0x000000ffff287224 */ /* 0x000fe200078e0a28 */
[C---:B------:R-:W-:Y:S01]  /*3130*/  ISETP.GT.U32.AND P5, PT, R2.reuse, R89, PT ;  /* 0x000000590200720c */ /* 0x040fe20003fa4070 */
[C---:B------:R-:W-:Y:S01]  /*3140*/  IMAD R93, R2.reuse, R42, R93 ;  /* 0x0000002a025d7224 */ /* 0x040fe200078e025d */
[----:B------:R-:W-:Y:S01]  /*3150*/  IABS R42, R154 ;  /* 0x0000009a002a7213 */ /* 0x000fe20000000000 */
[C---:B------:R-:W-:Y:S02]  /*3160*/  IMAD R91, R2.reuse, R40, R91 ;  /* 0x00000028025b7224 */ /* 0x040fe400078e025b */
[--C-:B------:R-:W-:Y:S01]  /*3170*/  @!P1 IMAD.IADD R85, R85, 0x1, -R2.reuse ;  /* 0x0000000155559824 */ /* 0x100fe200078e0a02 */
[C---:B------:R-:W-:Y:S01]  /*3180*/  ISETP.GT.U32.AND P1, PT, R2.reuse, R83, PT ;  /* 0x000000530200720c */ /* 0x040fe20003f24070 */
[----:B------:R-:W-:Y:S01]  /*3190*/  @!P0 IMAD.IADD R81, R81, 0x1, -R2 ;  /* 0x0000000151518824 */ /* 0x000fe200078e0a02 */
[----:B------:R-:W-:Y:S01]  /*31a0*/  ISETP.GT.U32.AND P0, PT, R2, R93, PT ;  /* 0x0000005d0200720c */ /* 0x000fe20003f04070 */
[----:B------:R-:W-:-:S04]  /*31b0*/  IMAD.HI.U32 R40, R3, R95, RZ ;  /* 0x0000005f03287227 */ /* 0x000fc800078e00ff */
[----:B------:R-:W-:-:S04]  /*31c0*/  IMAD.HI.U32 R3, R3, R42, RZ ;  /* 0x0000002a03037227 */ /* 0x000fc800078e00ff */
[----:B------:R-:W-:Y:S01]  /*31d0*/  @!P2 IMAD.MOV R73, RZ, RZ, -R73 ;  /* 0x000000ffff49a224 */ /* 0x000fe200078e0a49 */
[C---:B------:R-:W-:Y:S01]  /*31e0*/  ISETP.GT.U32.AND P2, PT, R2.reuse, R85, PT ;  /* 0x000000550200720c */ /* 0x040fe20003f44070 */
[--C-:B------:R-:W-:Y:S01]  /*31f0*/  @!P6 IMAD.IADD R75, R75, 0x1, -R2.reuse ;  /* 0x000000014b4be824 */ /* 0x100fe200078e0a02 */
[C---:B------:R-:W-:Y:S01]  /*3200*/  ISETP.GT.U32.AND P6, PT, R2.reuse, R87, PT ;  /* 0x000000570200720c */ /* 0x040fe20003fc4070 */
[----:B------:R-:W-:Y:S01]  /*3210*/  @!P4 IMAD.IADD R79, R79, 0x1, -R2 ;  /* 0x000000014f4fc824 */ /* 0x000fe200078e0a02 */
[C---:B------:R-:W-:Y:S01]  /*3220*/  ISETP.GT.U32.AND P4, PT, R2.reuse, R91, PT ;  /* 0x0000005b0200720c */ /* 0x040fe20003f84070 */
[----:B------:R-:W-:Y:S02]  /*3230*/  IMAD.MOV R3, RZ, RZ, -R3 ;  /* 0x000000ffff037224 */ /* 0x000fe400078e0a03 */
[----:B------:R-:W-:Y:S02]  /*3240*/  IMAD.MOV R40, RZ, RZ, -R40 ;  /* 0x000000ffff287224 */ /* 0x000fe400078e0a28 */
[----:B------:R-:W-:-:S02]  /*3250*/  IMAD R3, R2, R3, R42 ;  /* 0x0000000302037224 */ /* 0x000fc400078e022a */
[C---:B------:R-:W-:Y:S01]  /*3260*/  IMAD R95, R2.reuse, R40, R95 ;  /* 0x00000028025f7224 */ /* 0x040fe200078e025f */
[----:B------:R-:W-:Y:S01]  /*3270*/  SHF.R.S32.HI R40, RZ, 0x1f, R185 ;  /* 0x0000001fff287819 */ /* 0x000fe200000114b9 */
[--C-:B------:R-:W-:Y:S01]  /*3280*/  @!P0 IMAD.IADD R93, R93, 0x1, -R2.reuse ;  /* 0x000000015d5d8824 */ /* 0x100fe200078e0a02 */
[C---:B------:R-:W-:Y:S01]  /*3290*/  ISETP.GT.U32.AND P0, PT, R2.reuse, R3, PT ;  /* 0x000000030200720c */ /* 0x040fe20003f04070 */
[--C-:B------:R-:W-:Y:S01]  /*32a0*/  @!P1 IMAD.IADD R83, R83, 0x1, -R2.reuse ;  /* 0x0000000153539824 */ /* 0x100fe200078e0a02 */
[----:B------:R-:W-:Y:S01]  /*32b0*/  ISETP.GT.U32.AND P1, PT, R2, R95, PT ;  /* 0x0000005f0200720c */ /* 0x000fe20003f24070 */
[--C-:B------:R-:W-:Y:S01]  /*32c0*/  @!P6 IMAD.IADD R87, R87, 0x1, -R2.reuse ;  /* 0x000000015757e824 */ /* 0x100fe200078e0a02 */
[-C--:B------:R-:W-:Y:S01]  /*32d0*/  @!P2 IADD3 R85, PT, PT, R85, -R2.reuse, RZ ;  /* 0x800000025555a210 */ /* 0x080fe20007ffe0ff */
[--C-:B------:R-:W-:Y:S01]  /*32e0*/  @!P4 IMAD.IADD R91, R91, 0x1, -R2.reuse ;  /* 0x000000015b5bc824 */ /* 0x100fe200078e0a02 */
[----:B------:R-:W-:Y:S01]  /*32f0*/  ISETP.GE.AND P2, PT, R50, RZ, PT ;  /* 0x000000ff3200720c */ /* 0x000fe20003f46270 */
[--C-:B------:R-:W-:Y:S01]  /*3300*/  @!P5 IMAD.IADD R89, R89, 0x1, -R2.reuse ;  /* 0x000000015959d824 */ /* 0x100fe200078e0a02 */
[----:B------:R-:W-:Y:S01]  /*3310*/  ISETP.GE.AND P6, PT, R52, RZ, PT ;  /* 0x000000ff3400720c */ /* 0x000fe20003fc6270 */
[----:B------:R-:W-:Y:S01]  /*3320*/  @!P3 IMAD.MOV R75, RZ, RZ, -R75 ;  /* 0x000000ffff4bb224 */ /* 0x000fe200078e0a4b */
[----:B------:R-:W-:Y:S01]  /*3330*/  ISETP.GE.AND P4, PT, R54, RZ, PT ;  /* 0x000000ff3600720c */ /* 0x000fe20003f86270 */
[----:B------:R-:W-:Y:S01]  /*3340*/  IMAD R174, R174, R165, RZ ;  /* 0x000000a5aeae7224 */ /* 0x000fe200078e02ff */
[----:B------:R-:W-:Y:S01]  /*3350*/  ISETP.GT.U32.AND P3, PT, R2, R91, PT ;  /* 0x0000005b0200720c */ /* 0x000fe20003f64070 */
[--C-:B------:R-:W-:Y:S01]  /*3360*/  @!P0 IMAD.IADD R3, R3, 0x1, -R2.reuse ;  /* 0x0000000103038824 */ /* 0x100fe200078e0a02 */
[----:B------:R-:W-:Y:S01]  /*3370*/  ISETP.GE.AND P5, PT, R48, RZ, PT ;  /* 0x000000ff3000720c */ /* 0x000fe20003fa6270 */
[-C--:B------:R-:W-:Y:S01]  /*3380*/  IMAD R173, R173, R165.reuse, RZ ;  /* 0x000000a5adad7224 */ /* 0x080fe200078e02ff */
[-C--:B------:R-:W-:Y:S01]  /*3390*/  @!P1 IADD3 R95, PT, PT, R95, -R2.reuse, RZ ;  /* 0x800000025f5f9210 */ /* 0x080fe20007ffe0ff */
[----:B------:R-:W-:Y:S01]  /*33a0*/  IMAD R172, R172, R165, RZ ;  /* 0x000000a5acac7224 */ /* 0x000fe200078e02ff */
[C---:B------:R-:W-:Y:S01]  /*33b0*/  ISETP.GT.U32.AND P1, PT, R2.reuse, R87, PT ;  /* 0x000000570200720c */ /* 0x040fe20003f24070 */
[----:B------:R-:W-:Y:S01]  /*33c0*/  @!P2 IMAD.MOV R77, RZ, RZ, -R77 ;  /* 0x000000ffff4da224 */ /* 0x000fe200078e0a4d */
[C---:B------:R-:W-:Y:S01]  /*33d0*/  ISETP.GT.U32.AND P2, PT, R2.reuse, R89, PT ;  /* 0x000000590200720c */ /* 0x040fe20003f44070 */
[----:B------:R-:W-:Y:S01]  /*33e0*/  @!P6 IMAD.MOV R79, RZ, RZ, -R79 ;  /* 0x000000ffff4fe224 */ /* 0x000fe200078e0a4f */
[C---:B------:R-:W-:Y:S01]  /*33f0*/  ISETP.GT.U32.AND P6, PT, R2.reuse, R93, PT ;  /* 0x0000005d0200720c */ /* 0x040fe20003fc4070 */
[----:B------:R-:W-:Y:S01]  /*3400*/  @!P4 IMAD.MOV R83, RZ, RZ, -R83 ;  /* 0x000000ffff53c224 */ /* 0x000fe200078e0a53 */
[C---:B------:R-:W-:Y:S01]  /*3410*/  ISETP.GT.U32.AND P0, PT, R2.reuse, R95, PT ;  /* 0x0000005f0200720c */ /* 0x040fe20003f04070 */
[--C-:B------:R-:W-:Y:S01]  /*3420*/  @!P3 IMAD.IADD R91, R91, 0x1, -R2.reuse ;  /* 0x000000015b5bb824 */ /* 0x100fe200078e0a02 */
[----:B------:R-:W-:Y:S01]  /*3430*/  ISETP.GT.U32.AND P4, PT, R2, R3, PT ;  /* 0x000000030200720c */ /* 0x000fe20003f84070 */
[----:B------:R-:W-:Y:S01]  /*3440*/  IMAD R171, R171, R165, RZ ;  /* 0x000000a5abab7224 */ /* 0x000fe200078e02ff */
[----:B------:R-:W-:Y:S01]  /*3450*/  LEA.HI R185, R40, R185, RZ, 0x7 ;  /* 0x000000b928b97211 */ /* 0x000fe200078f38ff */
[-C--:B------:R-:W-:Y:S01]  /*3460*/  IMAD R170, R170, R165.reuse, RZ ;  /* 0x000000a5aaaa7224 */ /* 0x080fe200078e02ff */
[----:B------:R-:W2:Y:S01]  /*3470*/  LDC R40, c[0x0][0x3b0] ;  /* 0x0000ec00ff287b82 */ /* 0x000ea20000000800 */
[--C-:B------:R-:W-:Y:S01]  /*3480*/  @!P1 IMAD.IADD R87, R87, 0x1, -R2.reuse ;  /* 0x0000000157579824 */ /* 0x100fe200078e0a02 */
[----:B------:R-:W-:Y:S01]  /*3490*/  @!P5 IADD3 R81, PT, PT, -R81, RZ, RZ ;  /* 0x000000ff5151d210 */ /* 0x000fe20007ffe1ff */
[--C-:B------:R-:W-:Y:S01]  /*34a0*/  @!P2 IMAD.IADD R89, R89, 0x1, -R2.reuse ;  /* 0x000000015959a824 */ /* 0x100fe200078e0a02 */
[----:B------:R-:W-:Y:S01]  /*34b0*/  ISETP.GE.AND P5, PT, R56, RZ, PT ;  /* 0x000000ff3800720c */ /* 0x000fe20003fa6270 */
[-C--:B------:R-:W-:Y:S01]  /*34c0*/  IMAD R182, R182, R165.reuse, RZ ;  /* 0x000000a5b6b67224 */ /* 0x080fe200078e02ff */
[----:B------:R-:W-:Y:S01]  /*34d0*/  @!P6 IADD3 R93, PT, PT, R93, -R2, RZ ;  /* 0x800000025d5de210 */ /* 0x000fe20007ffe0ff */
[--C-:B------:R-:W-:Y:S01]  /*34e0*/  @!P0 IMAD.IADD R95, R95, 0x1, -R2.reuse ;  /* 0x000000015f5f8824 */ /* 0x100fe200078e0a02 */
[----:B------:R-:W-:Y:S01]  /*34f0*/  ISETP.GE.AND P6, PT, R46, RZ, PT ;  /* 0x000000ff2e00720c */ /* 0x000fe20003fc6270 */
[----:B------:R-:W-:Y:S01]  /*3500*/  @!P4 IMAD.IADD R3, R3, 0x1, -R2 ;  /* 0x000000010303c824 */ /* 0x000fe200078e0a02 */
[----:B------:R-:W-:Y:S01]  /*3510*/  ISETP.NE.AND P4, PT, R41, RZ, PT ;  /* 0x000000ff2900720c */ /* 0x000fe20003f85270 */
[----:B------:R-:W-:Y:S01]  /*3520*/  IMAD R169, R169, R165, RZ ;  /* 0x000000a5a9a97224 */ /* 0x000fe200078e02ff */
[----:B------:R-:W-:Y:S01]  /*3530*/  LOP3.LUT R2, RZ, R41, RZ, 0x33, !PT ;  /* 0x00000029ff027212 */ /* 0x000fe200078e33ff */
[----:B------:R-:W-:Y:S01]  /*3540*/  IMAD.MOV.U32 R41, RZ, RZ, R3 ;  /* 0x000000ffff297224 */ /* 0x000fe200078e0003 */
[----:B------:R-:W-:Y:S01]  /*3550*/  ISETP.GE.AND P2, PT, R62, RZ, PT ;  /* 0x000000ff3e00720c */ /* 0x000fe20003f46270 */
[----:B------:R-:W-:Y:S01]  /*3560*/  IMAD R184, R184, R165, RZ ;  /* 0x000000a5b8b87224 */ /* 0x000fe200078e02ff */
[C---:B------:R-:W-:Y:S01]  /*3570*/  SEL R3, R2.reuse, R57, !P4 ;  /* 0x0000003902037207 */ /* 0x040fe20006000000 */
[----:B------:R-:W-:Y:S01]  /*3580*/  @!P5 IMAD.MOV R85, RZ, RZ, -R85 ;  /* 0x000000ffff55d224 */ /* 0x000fe200078e0a55 */
[----:B------:R-:W3:Y:S01]  /*3590*/  LDC.64 R56, c[0x0][0x388] ;  /* 0x0000e200ff387b82 */ /* 0x000ee20000000a00 */
[----:B------:R-:W-:Y:S01]  /*35a0*/  SEL R5, R2, R5, !P4 ;  /* 0x0000000502057207 */ /* 0x000fe20006000000 */
[----:B------:R-:W-:Y:S01]  /*35b0*/  IMAD.SHL.U32 R167, R60, 0x40, RZ ;  /* 0x000000403ca77824 */ /* 0x000fe200078e00ff */
[----:B------:R-:W-:Y:S01]  /*35c0*/  SEL R12, R2, R12, !P4 ;  /* 0x0000000c020c7207 */ /* 0x000fe20006000000 */
[----:B------:R-:W-:Y:S01]  /*35d0*/  @!P6 IMAD.MOV R93, RZ, RZ, -R93 ;  /* 0x000000ffff5de224 */ /* 0x000fe200078e0a5d */
[----:B------:R-:W-:Y:S01]  /*35e0*/  ISETP.GE.AND P3, PT, R44, RZ, PT ;  /* 0x000000ff2c00720c */ /* 0x000fe20003f66270 */
[-C--:B--2---:R-:W-:Y:S01]  /*35f0*/  IMAD R5, R5, R40.reuse, RZ ;  /* 0x0000002805057224 */ /* 0x084fe200078e02ff */
[----:B------:R-:W-:Y:S01]  /*3600*/  ISETP.GE.AND P0, PT, R64, RZ, PT ;  /* 0x000000ff4000720c */ /* 0x000fe20003f06270 */
[-C--:B------:R-:W-:Y:S01]  /*3610*/  IMAD R12, R12, R40.reuse, RZ ;  /* 0x000000280c0c7224 */ /* 0x080fe200078e02ff */
[----:B------:R-:W-:Y:S01]  /*3620*/  ISETP.GE.AND P5, PT, R154, RZ, PT ;  /* 0x000000ff9a00720c */ /* 0x000fe20003fa6270 */
[----:B------:R-:W-:Y:S01]  /*3630*/  @!P2 IMAD.MOV R89, RZ, RZ, -R89 ;  /* 0x000000ffff59a224 */ /* 0x000fe200078e0a59 */
[----:B------:R-:W-:Y:S01]  /*3640*/  SEL R19, R2, R19, !P4 ;  /* 0x0000001302137207 */ /* 0x000fe20006000000 */
[----:B------:R-:W-:Y:S01]  /*3650*/  IMAD R3, R3, R40, RZ ;  /* 0x0000002803037224 */ /* 0x000fe200078e02ff */
[----:B------:R-:W-:Y:S01]  /*3660*/  ISETP.GE.AND P1, PT, R58, RZ, PT ;  /* 0x000000ff3a00720c */ /* 0x000fe20003f26270 */
[----:B------:R-:W-:Y:S01]  /*3670*/  IMAD.SHL.U32 R165, R165, 0x80, RZ ;  /* 0x00000080a5a57824 */ /* 0x000fe200078e00ff */
[C---:B------:R-:W-:Y:S01]  /*3680*/  SEL R6, R2.reuse, R6, !P4 ;  /* 0x0000000602067207 */ /* 0x040fe20006000000 */
[----:B------:R-:W-:Y:S01]  /*3690*/  IMAD R19, R19, R40, RZ ;  /* 0x0000002813137224 */ /* 0x000fe200078e02ff */
[C---:B------:R-:W-:Y:S01]  /*36a0*/  SEL R26, R2.reuse, R26, !P4 ;  /* 0x0000001a021a7207 */ /* 0x040fe20006000000 */
[----:B------:R-:W-:Y:S01]  /*36b0*/  @!P3 IMAD.MOV R91, RZ, RZ, -R91 ;  /* 0x000000ffff5bb224 */ /* 0x000fe200078e0a5b */
[----:B------:R-:W-:Y:S01]  /*36c0*/  SEL R13, R2, R13, !P4 ;  /* 0x0000000d020d7207 */ /* 0x000fe20006000000 */
[-C--:B------:R-:W-:Y:S01]  /*36d0*/  IMAD R6, R6, R40.reuse, RZ ;  /* 0x0000002806067224 */ /* 0x080fe200078e02ff */
[----:B------:R-:W-:Y:S01]  /*36e0*/  SEL R33, R2, R33, !P4 ;  /* 0x0000002102217207 */ /* 0x000fe20006000000 */
[----:B------:R-:W-:Y:S01]  /*36f0*/  IMAD R26, R26, R40, RZ ;  /* 0x000000281a1a7224 */ /* 0x000fe200078e02ff */
[----:B------:R-:W-:Y:S01]  /*3700*/  @!P5 IADD3 R41, PT, PT, -R41, RZ, RZ ;  /* 0x000000ff2929d210 */ /* 0x000fe20007ffe1ff */
[----:B------:R-:W-:Y:S01]  /*3710*/  @!P0 IMAD.MOV R95, RZ, RZ, -R95 ;  /* 0x000000ffff5f8224 */ /* 0x000fe200078e0a5f */
[----:B---3--:R-:W-:Y:S01]  /*3720*/  LEA R151, P6, R5, R56, 0x1 ;  /* 0x0000003805977211 */ /* 0x008fe200078c08ff */
[----:B------:R-:W-:Y:S01]  /*3730*/  IMAD R13, R13, R40, RZ ;  /* 0x000000280d0d7224 */ /* 0x000fe200078e02ff */
[----:B------:R-:W-:Y:S01]  /*3740*/  SEL R4, R2, R4, !P4 ;  /* 0x0000000402047207 */ /* 0x000fe20006000000 */
[----:B------:R-:W-:Y:S01]  /*3750*/  IMAD R33, R33, R40, RZ ;  /* 0x0000002821217224 */ /* 0x000fe200078e02ff */
[----:B------:R-:W-:-:S02]  /*3760*/  LEA.HI.X.SX32 R143, R5, R57, 0x1, P6 ;  /* 0x00000039058f7211 */ /* 0x000fc400030f0eff */
[----:B------:R-:W-:Y:S01]  /*3770*/  LEA R142, P6, R12, R56, 0x1 ;  /* 0x000000380c8e7211 */ /* 0x000fe200078c08ff */
[----:B------:R-:W-:Y:S01]  /*3780*/  IMAD R4, R4, R40, RZ ;  /* 0x0000002804047224 */ /* 0x000fe200078e02ff */
[----:B------:R-:W-:Y:S02]  /*3790*/  @!P1 IADD3 R87, PT, PT, -R87, RZ, RZ ;  /* 0x000000ff57579210 */ /* 0x000fe40007ffe1ff */
[----:B------:R-:W-:Y:S02]  /*37a0*/  LEA.HI.X.SX32 R129, R12, R57, 0x1, P6 ;  /* 0x000000390c817211 */ /* 0x000fe400030f0eff */
[----:B------:R-:W-:Y:S02]  /*37b0*/  LEA R128, P6, R19, R56, 0x1 ;  /* 0x0000003813807211 */ /* 0x000fe400078c08ff */
[----:B------:R-:W-:Y:S02]  /*37c0*/  SEL R20, R2, R20, !P4 ;  /* 0x0000001402147207 */ /* 0x000fe40006000000 */
[----:B------:R-:W-:-:S02]  /*37d0*/  LEA R150, P5, R6, R56, 0x1 ;  /* 0x0000003806967211 */ /* 0x000fc400078a08ff */
[----:B------:R-:W-:Y:S01]  /*37e0*/  LEA.HI.X.SX32 R115, R19, R57, 0x1, P6 ;  /* 0x0000003913737211 */ /* 0x000fe200030f0eff */
[----:B------:R-:W-:Y:S01]  /*37f0*/  IMAD R20, R20, R40, RZ ;  /* 0x0000002814147224 */ /* 0x000fe200078e02ff */
[C---:B------:R-:W-:Y:S02]  /*3800*/  SEL R43, R2.reuse, R43, !P4 ;  /* 0x0000002b022b7207 */ /* 0x040fe40006000000 */
[----:B------:R-:W-:Y:S02]  /*3810*/  SEL R59, R2, R59, !P4 ;  /* 0x0000003b023b7207 */ /* 0x000fe40006000000 */
[----:B------:R-:W-:Y:S02]  /*3820*/  LEA R114, P6, R26, R56, 0x1 ;  /* 0x000000381a727211 */ /* 0x000fe400078c08ff */
[C---:B------:R-:W-:Y:S01]  /*3830*/  SEL R7, R2.reuse, R7, !P4 ;  /* 0x0000000702077207 */ /* 0x040fe20006000000 */
[----:B------:R-:W-:Y:S01]  /*3840*/  IMAD R74, R59, R40, RZ ;  /* 0x000000283b4a7224 */ /* 0x000fe200078e02ff */
[C---:B------:R-:W-:Y:S01]  /*3850*/  SEL R8, R2.reuse, R8, !P4 ;  /* 0x0000000802087207 */ /* 0x040fe20006000000 */
[----:B------:R-:W2:Y:S01]  /*3860*/  LDC.64 R58, c[0x0][0x380] ;  /* 0x0000e000ff3a7b82 */ /* 0x000ea20000000a00 */
[C---:B------:R-:W-:Y:S01]  /*3870*/  SEL R9, R2.reuse, R9, !P4 ;  /* 0x0000000902097207 */ /* 0x040fe20006000000 */
[----:B------:R-:W-:Y:S01]  /*3880*/  IMAD R7, R7, R40, RZ ;  /* 0x0000002807077224 */ /* 0x000fe200078e02ff */
[----:B------:R-:W-:Y:S01]  /*3890*/  SEL R10, R2, R10, !P4 ;  /* 0x0000000a020a7207 */ /* 0x000fe20006000000 */
[-C--:B------:R-:W-:Y:S01]  /*38a0*/  IMAD R8, R8, R40.reuse, RZ ;  /* 0x0000002808087224 */ /* 0x080fe200078e02ff */
        /* <DEDUP_REMOVED lines=21> */
[-C--:B------:R-:W-:Y:S01]  /*3a00*/  IMAD R23, R23, R40.reuse, RZ ;  /* 0x0000002817177224 */ /* 0x080fe200078e02ff */
[----:B------:R-:W-:Y:S01]  /*3a10*/  SEL R27, R2, R27, !P4 ;  /* 0x0000001b021b7207 */ /* 0x000fe20006000000 */
[----:B------:R-:W-:Y:S01]  /*3a20*/  IMAD R24, R24, R40, RZ ;  /* 0x0000002818187224 */ /* 0x000fe200078e02ff */
[C---:B------:R-:W-:Y:S01]  /*3a30*/  SEL R28, R2.reuse, R28, !P4 ;  /* 0x0000001c021c7207 */ /* 0x040fe20006000000 */
        /* <DEDUP_REMOVED lines=8> */
[----:B------:R-:W-:Y:S01]  /*3ac0*/  IMAD R30, R30, R40, RZ ;  /* 0x000000281e1e7224 */ /* 0x000fe200078e02ff */
[C---:B------:R-:W-:Y:S01]  /*3ad0*/  SEL R34, R2.reuse, R34, !P4 ;  /* 0x0000002202227207 */ /* 0x040fe20006000000 */
[-C--:B------:R-:W-:Y:S01]  /*3ae0*/  IMAD R31, R31, R40.reuse, RZ ;  /* 0x000000281f1f7224 */ /* 0x080fe200078e02ff */
[----:B------:R-:W-:Y:S01]  /*3af0*/  SEL R35, R2, R35, !P4 ;  /* 0x0000002302237207 */ /* 0x000fe20006000000 */
[----:B------:R-:W-:Y:S01]  /*3b00*/  IMAD R32, R32, R40, RZ ;  /* 0x0000002820207224 */ /* 0x000fe200078e02ff */
[----:B------:R-:W-:Y:S01]  /*3b10*/  SEL R36, R2, R36, !P4 ;  /* 0x0000002402247207 */ /* 0x000fe20006000000 */
[----:B------:R-:W-:Y:S01]  /*3b20*/  IMAD R34, R34, R40, RZ ;  /* 0x0000002822227224 */ /* 0x000fe200078e02ff */
[C---:B------:R-:W-:Y:S01]  /*3b30*/  SEL R38, R2.reuse, R38, !P4 ;  /* 0x0000002602267207 */ /* 0x040fe20006000000 */
[-C--:B------:R-:W-:Y:S01]  /*3b40*/  IMAD R35, R35, R40.reuse, RZ ;  /* 0x0000002823237224 */ /* 0x080fe200078e02ff */
[----:B------:R-:W-:Y:S01]  /*3b50*/  SEL R37, R2, R37, !P4 ;  /* 0x0000002502257207 */ /* 0x000fe20006000000 */
[-C--:B------:R-:W-:Y:S01]  /*3b60*/  IMAD R36, R36, R40.reuse, RZ ;  /* 0x0000002824247224 */ /* 0x080fe200078e02ff */
[----:B------:R-:W-:Y:S01]  /*3b70*/  SEL R39, R2, R39, !P4 ;  /* 0x0000002702277207 */ /* 0x000fe20006000000 */
[-C--:B------:R-:W-:Y:S01]  /*3b80*/  IMAD R38, R38, R40.reuse, RZ ;  /* 0x0000002826267224 */ /* 0x080fe200078e02ff */
[C---:B------:R-:W-:Y:S01]  /*3b90*/  SEL R45, R2.reuse, R45, !P4 ;  /* 0x0000002d022d7207 */ /* 0x040fe20006000000 */
        /* <DEDUP_REMOVED lines=45> */
[----:B------:R-:W-:Y:S01]  /*3e70*/  SEL R95, R2, R95, !P4 ;  /* 0x0000005f025f7207 */ /* 0x000fe20006000000 */
[-C--:B------:R-:W-:Y:S01]  /*3e80*/  IMAD R159, R91, R40.reuse, RZ ;  /* 0x000000285b9f7224 */ /* 0x080fe200078e02ff */
[----:B------:R-:W-:Y:S01]  /*3e90*/  LEA.HI.X.SX32 R141, R6, R57, 0x1, P5 ;  /* 0x00000039068d7211 */ /* 0x000fe200028f0eff */
[-C--:B------:R-:W-:Y:S01]  /*3ea0*/  IMAD R160, R93, R40.reuse, RZ ;  /* 0x000000285da07224 */ /* 0x080fe200078e02ff */
[----:B------:R-:W-:Y:S01]  /*3eb0*/  SEL R2, R2, R41, !P4 ;  /* 0x0000002902027207 */ /* 0x000fe20006000000 */
[----:B------:R-:W-:Y:S01]  /*3ec0*/  IMAD R41, R43, R40, RZ ;  /* 0x000000282b297224 */ /* 0x000fe200078e02ff */
[----:B------:R-:W-:Y:S01]  /*3ed0*/  LEA R140, P5, R13, R56, 0x1 ;  /* 0x000000380d8c7211 */ /* 0x000fe200078a08ff */
[-C--:B------:R-:W-:Y:S01]  /*3ee0*/  IMAD R161, R95, R40.reuse, RZ ;  /* 0x000000285fa17224 */ /* 0x080fe200078e02ff */
[----:B------:R-:W-:Y:S01]  /*3ef0*/  LEA.HI.X.SX32 R101, R26, R57, 0x1, P6 ;  /* 0x000000391a657211 */ /* 0x000fe200030f0eff */
[----:B------:R-:W-:Y:S01]  /*3f00*/  IMAD R162, R2, R40, RZ ;  /* 0x0000002802a27224 */ /* 0x000fe200078e02ff */
[-C--:B------:R-:W-:Y:S01]  /*3f10*/  LEA R100, P6, R33, R56.reuse, 0x1 ;  /* 0x0000003821647211 */ /* 0x080fe200078c08ff */
[----:B0-----:R-:W-:Y:S01]  /*3f20*/  IMAD R61, R0, UR4, RZ ;  /* 0x00000004003d7c24 */ /* 0x001fe2000f8e02ff */
[----:B------:R-:W-:-:S02]  /*3f30*/  LEA R152, P4, R4, R56, 0x1 ;  /* 0x0000003804987211 */ /* 0x000fc400078808ff */
[-C--:B------:R-:W-:Y:S02]  /*3f40*/  LEA.HI.X.SX32 R127, R13, R57.reuse, 0x1, P5 ;  /* 0x000000390d7f7211 */ /* 0x080fe400028f0eff */
[-C--:B------:R-:W-:Y:S02]  /*3f50*/  LEA R126, P5, R20, R56.reuse, 0x1 ;  /* 0x00000038147e7211 */ /* 0x080fe400078a08ff */
[-C--:B------:R-:W-:Y:S02]  /*3f60*/  LEA.HI.X.SX32 R55, R33, R57.reuse, 0x1, P6 ;  /* 0x0000003921377211 */ /* 0x080fe400030f0eff */
[-C--:B------:R-:W-:Y:S02]  /*3f70*/  LEA R54, P6, R41, R56.reuse, 0x1 ;  /* 0x0000003829367211 */ /* 0x080fe400078c08ff */
[----:B------:R-:W-:Y:S02]  /*3f80*/  LEA.HI.X.SX32 R145, R4, R57, 0x1, P4 ;  /* 0x0000003904917211 */ /* 0x000fe400020f0eff */
[----:B------:R-:W-:-:S02]  /*3f90*/  LEA R149, P3, R7, R56, 0x1 ;  /* 0x0000003807957211 */ /* 0x000fc400078608ff */
[-C--:B------:R-:W-:Y:S02]  /*3fa0*/  LEA R148, P2, R8, R56.reuse, 0x1 ;  /* 0x0000003808947211 */ /* 0x080fe400078408ff */
[-C--:B------:R-:W-:Y:S02]  /*3fb0*/  LEA R147, P1, R9, R56.reuse, 0x1 ;  /* 0x0000003809937211 */ /* 0x080fe400078208ff */
[-C--:B------:R-:W-:Y:S02]  /*3fc0*/  LEA R146, P0, R10, R56.reuse, 0x1 ;  /* 0x000000380a927211 */ /* 0x080fe400078008ff */
[-C--:B------:R-:W-:Y:S02]  /*3fd0*/  LEA R144, P4, R11, R56.reuse, 0x1 ;  /* 0x000000380b907211 */ /* 0x080fe400078808ff */
[----:B------:R-:W-:Y:S02]  /*3fe0*/  LEA.HI.X.SX32 R113, R20, R57, 0x1, P5 ;  /* 0x0000003914717211 */ /* 0x000fe400028f0eff */
[----:B------:R-:W-:-:S02]  /*3ff0*/  LEA R112, P5, R27, R56, 0x1 ;  /* 0x000000381b707211 */ /* 0x000fc400078a08ff */
[-C--:B------:R-:W-:Y:S02]  /*4000*/  LEA.HI.X.SX32 R41, R41, R57.reuse, 0x1, P6 ;  /* 0x0000003929297211 */ /* 0x080fe400030f0eff */
[----:B------:R-:W-:Y:S02]  /*4010*/  LEA R40, P6, R3, R56, 0x1 ;  /* 0x0000003803287211 */ /* 0x000fe400078c08ff */
[-C--:B------:R-:W-:Y:S02]  /*4020*/  LEA.HI.X.SX32 R139, R7, R57.reuse, 0x1, P3 ;  /* 0x00000039078b7211 */ /* 0x080fe400018f0eff */
[-C--:B------:R-:W-:Y:S02]  /*4030*/  LEA.HI.X.SX32 R137, R8, R57.reuse, 0x1, P2 ;  /* 0x0000003908897211 */ /* 0x080fe400010f0eff */
[-C--:B------:R-:W-:Y:S02]  /*4040*/  LEA.HI.X.SX32 R135, R9, R57.reuse, 0x1, P1 ;  /* 0x0000003909877211 */ /* 0x080fe400008f0eff */
[----:B------:R-:W-:-:S02]  /*4050*/  LEA.HI.X.SX32 R133, R10, R57, 0x1, P0 ;  /* 0x000000390a857211 */ /* 0x000fc400000f0eff */
[----:B------:R-:W-:Y:S02]  /*4060*/  LEA.HI.X.SX32 R131, R11, R57, 0x1, P4 ;  /* 0x000000390b837211 */ /* 0x000fe400020f0eff */
[-C--:B------:R-:W-:Y:S02]  /*4070*/  LEA R138, P3, R14, R56.reuse, 0x1 ;  /* 0x000000380e8a7211 */ /* 0x080fe400078608ff */
[-C--:B------:R-:W-:Y:S02]  /*4080*/  LEA R136, P2, R15, R56.reuse, 0x1 ;  /* 0x000000380f887211 */ /* 0x080fe400078408ff */
[-C--:B------:R-:W-:Y:S02]  /*4090*/  LEA R134, P1, R16, R56.reuse, 0x1 ;  /* 0x0000003810867211 */ /* 0x080fe400078208ff */
[-C--:B------:R-:W-:Y:S02]  /*40a0*/  LEA R132, P0, R17, R56.reuse, 0x1 ;  /* 0x0000003811847211 */ /* 0x080fe400078008ff */
[----:B------:R-:W-:-:S02]  /*40b0*/  LEA R130, P4, R18, R56, 0x1 ;  /* 0x0000003812827211 */ /* 0x000fc400078808ff */
[-C--:B------:R-:W-:Y:S02]  /*40c0*/  LEA.HI.X.SX32 R99, R27, R57.reuse, 0x1, P5 ;  /* 0x000000391b637211 */ /* 0x080fe400028f0eff */
[-C--:B------:R-:W-:Y:S02]  /*40d0*/  LEA.HI.X.SX32 R27, R3, R57.reuse, 0x1, P6 ;  /* 0x00000039031b7211 */ /* 0x080fe400030f0eff */
[----:B------:R-:W-:Y:S02]  /*40e0*/  LEA R26, P6, R71, R56, 0x1 ;  /* 0x00000038471a7211 */ /* 0x000fe400078c08ff */
[-C--:B------:R-:W-:Y:S02]  /*40f0*/  LEA.HI.X.SX32 R125, R14, R57.reuse, 0x1, P3 ;  /* 0x000000390e7d7211 */ /* 0x080fe400018f0eff */
[-C--:B------:R-:W-:Y:S02]  /*4100*/  LEA.HI.X.SX32 R123, R15, R57.reuse, 0x1, P2 ;  /* 0x000000390f7b7211 */ /* 0x080fe400010f0eff */
[----:B------:R-:W-:-:S02]  /*4110*/  LEA.HI.X.SX32 R121, R16, R57, 0x1, P1 ;  /* 0x0000003910797211 */ /* 0x000fc400008f0eff */
[-C--:B------:R-:W-:Y:S02]  /*4120*/  LEA.HI.X.SX32 R119, R17, R57.reuse, 0x1, P0 ;  /* 0x0000003911777211 */ /* 0x080fe400000f0eff */
[----:B------:R-:W-:Y:S02]  /*4130*/  LEA.HI.X.SX32 R117, R18, R57, 0x1, P4 ;  /* 0x0000003912757211 */ /* 0x000fe400020f0eff */
[-C--:B------:R-:W-:Y:S02]  /*4140*/  LEA R124, P3, R21, R56.reuse, 0x1 ;  /* 0x00000038157c7211 */ /* 0x080fe400078608ff */
[-C--:B------:R-:W-:Y:S02]  /*4150*/  LEA R122, P2, R22, R56.reuse, 0x1 ;  /* 0x00000038167a7211 */ /* 0x080fe400078408ff */
[-C--:B------:R-:W-:Y:S02]  /*4160*/  LEA R120, P1, R23, R56.reuse, 0x1 ;  /* 0x0000003817787211 */ /* 0x080fe400078208ff */
[----:B------:R-:W-:-:S02]  /*4170*/  LEA R118, P0, R24, R56, 0x1 ;  /* 0x0000003818767211 */ /* 0x000fc400078008ff */
[-C--:B------:R-:W-:Y:S02]  /*4180*/  LEA R116, P4, R25, R56.reuse, 0x1 ;  /* 0x0000003819747211 */ /* 0x080fe400078808ff */
        /* <DEDUP_REMOVED lines=11> */
[----:B------:R-:W-:Y:S02]  /*4240*/  LEA R102, P4, R32, R56, 0x1 ;  /* 0x0000003820667211 */ /* 0x000fe400078808ff */
[-C--:B------:R-:W-:Y:S02]  /*4250*/  LEA.HI.X.SX32 R155, R85, R57.reuse, 0x1, P6 ;  /* 0x00000039559b7211 */ /* 0x080fe400030f0eff */
[----:B--2---:R-:W-:Y:S02]  /*4260*/  LEA R186, P6, R61, R58, 0x1 ;  /* 0x0000003a3dba7211 */ /* 0x004fe400078c08ff */
        /* <DEDUP_REMOVED lines=10> */
[----:B------:R-:W-:Y:S02]  /*4310*/  LEA R88, P4, R39, R56, 0x1 ;  /* 0x0000003827587211 */ /* 0x000fe400078808ff */
[----:B------:R-:W-:Y:S02]  /*4320*/  LEA.HI.X.SX32 R187, R61, R59, 0x1, P6 ;  /* 0x0000003b3dbb7211 */ /* 0x000fe400030f0eff */
[----:B------:R-:W0:Y:S01]  /*4330*/  LDC R59, c[0x0][0x3ac] ;  /* 0x0000eb00ff3b7b82 */ /* 0x000e220000000800 */
[-C--:B------:R-:W-:Y:S02]  /*4340*/  LEA.HI.X.SX32 R53, R34, R57.reuse, 0x1, P5 ;  /* 0x0000003922357211 */ /* 0x080fe400028f0eff */
[-C--:B------:R-:W-:Y:S02]  /*4350*/  LEA.HI.X.SX32 R51, R35, R57.reuse, 0x1, P3 ;  /* 0x0000003923337211 */ /* 0x080fe400018f0eff */
[----:B------:R-:W-:-:S02]  /*4360*/  LEA.HI.X.SX32 R49, R36, R57, 0x1, P2 ;  /* 0x0000003924317211 */ /* 0x000fc400010f0eff */
[-C--:B------:R-:W-:Y:S02]  /*4370*/  LEA.HI.X.SX32 R47, R38, R57.reuse, 0x1, P1 ;  /* 0x00000039262f7211 */ /* 0x080fe400008f0eff */
[-C--:B------:R-:W-:Y:S02]  /*4380*/  LEA.HI.X.SX32 R45, R37, R57.reuse, 0x1, P0 ;  /* 0x00000039252d7211 */ /* 0x080fe400000f0eff */
[----:B------:R-:W-:Y:S02]  /*4390*/  LEA.HI.X.SX32 R43, R39, R57, 0x1, P4 ;  /* 0x00000039272b7211 */ /* 0x000fe400020f0eff */
[-C--:B------:R-:W-:Y:S02]  /*43a0*/  LEA R52, P5, R62, R56.reuse, 0x1 ;  /* 0x000000383e347211 */ /* 0x080fe400078a08ff */
[-C--:B------:R-:W-:Y:S02]  /*43b0*/  LEA R50, P3, R64, R56.reuse, 0x1 ;  /* 0x0000003840327211 */ /* 0x080fe400078608ff */
[----:B------:R-:W-:-:S02]  /*43c0*/  LEA R48, P2, R66, R56, 0x1 ;  /* 0x0000003842307211 */ /* 0x000fc400078408ff */
[-C--:B------:R-:W-:Y:S02]  /*43d0*/  LEA R46, P1, R68, R56.reuse, 0x1 ;  /* 0x00000038442e7211 */ /* 0x080fe400078208ff */
[-C--:B------:R-:W-:Y:S02]  /*43e0*/  LEA R44, P0, R70, R56.reuse, 0x1 ;  /* 0x00000038462c7211 */ /* 0x080fe400078008ff */
[----:B------:R-:W-:Y:S01]  /*43f0*/  LEA R42, P4, R72, R56, 0x1 ;  /* 0x00000038482a7211 */ /* 0x000fe200078808ff */
[----:B0-----:R-:W-:Y:S01]  /*4400*/  IMAD.SHL.U32 R166, R59, 0x80, RZ ;  /* 0x000000803ba67824 */ /* 0x001fe200078e00ff */
[-C--:B------:R-:W-:Y:S02]  /*4410*/  LEA.HI.X.SX32 R39, R62, R57.reuse, 0x1, P5 ;  /* 0x000000393e277211 */ /* 0x080fe400028f0eff */
[-C--:B------:R-:W-:Y:S02]  /*4420*/  LEA.HI.X.SX32 R37, R64, R57.reuse, 0x1, P3 ;  /* 0x0000003940257211 */ /* 0x080fe400018f0eff */
[----:B------:R-:W-:-:S02]  /*4430*/  LEA.HI.X.SX32 R35, R66, R57, 0x1, P2 ;  /* 0x0000003942237211 */ /* 0x000fc400010f0eff */
[-C--:B------:R-:W-:Y:S02]  /*4440*/  LEA.HI.X.SX32 R33, R68, R57.reuse, 0x1, P1 ;  /* 0x0000003944217211 */ /* 0x080fe400008f0eff */
[-C--:B------:R-:W-:Y:S02]  /*4450*/  LEA.HI.X.SX32 R31, R70, R57.reuse, 0x1, P0 ;  /* 0x00000039461f7211 */ /* 0x080fe400000f0eff */
[----:B------:R-:W-:Y:S02]  /*4460*/  CS2R R70, SRZ ;  /* 0x0000000000467805 */ /* 0x000fe4000001ff00 */
[----:B------:R-:W-:Y:S02]  /*4470*/  LEA.HI.X.SX32 R29, R72, R57, 0x1, P4 ;  /* 0x00000039481d7211 */ /* 0x000fe400020f0eff */
[-C--:B------:R-:W-:Y:S02]  /*4480*/  LEA R38, P5, R74, R56.reuse, 0x1 ;  /* 0x000000384a267211 */ /* 0x080fe400078a08ff */
[----:B------:R-:W-:-:S02]  /*4490*/  LEA R36, P3, R76, R56, 0x1 ;  /* 0x000000384c247211 */ /* 0x000fc400078608ff */
[-C--:B------:R-:W-:Y:S02]  /*44a0*/  LEA R34, P2, R63, R56.reuse, 0x1 ;  /* 0x000000383f227211 */ /* 0x080fe400078408ff */
[-C--:B------:R-:W-:Y:S02]  /*44b0*/  LEA R32, P1, R65, R56.reuse, 0x1 ;  /* 0x0000003841207211 */ /* 0x080fe400078208ff */
[-C--:B------:R-:W-:Y:S02]  /*44c0*/  LEA R30, P0, R67, R56.reuse, 0x1 ;  /* 0x00000038431e7211 */ /* 0x080fe400078008ff */
[----:B------:R-:W-:Y:S02]  /*44d0*/  LEA R28, P4, R69, R56, 0x1 ;  /* 0x00000038451c7211 */ /* 0x000fe400078808ff */
[-C--:B------:R-:W-:Y:S02]  /*44e0*/  LEA.HI.X.SX32 R25, R74, R57.reuse, 0x1, P5 ;  /* 0x000000394a197211 */ /* 0x080fe400028f0eff */
[----:B------:R-:W-:-:S02]  /*44f0*/  LEA.HI.X.SX32 R23, R76, R57, 0x1, P3 ;  /* 0x000000394c177211 */ /* 0x000fc400018f0eff */
[-C--:B------:R-:W-:Y:S02]  /*4500*/  LEA.HI.X.SX32 R21, R63, R57.reuse, 0x1, P2 ;  /* 0x000000393f157211 */ /* 0x080fe400010f0eff */
[-C--:B------:R-:W-:Y:S02]  /*4510*/  LEA.HI.X.SX32 R19, R65, R57.reuse, 0x1, P1 ;  /* 0x0000003941137211 */ /* 0x080fe400008f0eff */
[----:B------:R-:W-:Y:S02]  /*4520*/  CS2R R64, SRZ ;  /* 0x0000000000407805 */ /* 0x000fe4000001ff00 */
[-C--:B------:R-:W-:Y:S02]  /*4530*/  LEA.HI.X.SX32 R17, R67, R57.reuse, 0x1, P0 ;  /* 0x0000003943117211 */ /* 0x080fe400000f0eff */
[----:B------:R-:W-:Y:S02]  /*4540*/  CS2R R66, SRZ ;  /* 0x0000000000427805 */ /* 0x000fe4000001ff00 */
[----:B------:R-:W-:-:S02]  /*4550*/  LEA.HI.X.SX32 R15, R69, R57, 0x1, P4 ;  /* 0x00000039450f7211 */ /* 0x000fc400020f0eff */
[----:B------:R-:W-:Y:S02]  /*4560*/  CS2R R68, SRZ ;  /* 0x0000000000447805 */ /* 0x000fe4000001ff00 */
[-C--:B------:R-:W-:Y:S02]  /*4570*/  LEA R24, P5, R73, R56.reuse, 0x1 ;  /* 0x0000003849187211 */ /* 0x080fe400078a08ff */
[-C--:B------:R-:W-:Y:S02]  /*4580*/  LEA R22, P3, R75, R56.reuse, 0x1 ;  /* 0x000000384b167211 */ /* 0x080fe400078608ff */
[-C--:B------:R-:W-:Y:S02]  /*4590*/  LEA R20, P2, R77, R56.reuse, 0x1 ;  /* 0x000000384d147211 */ /* 0x080fe400078408ff */
[-C--:B------:R-:W-:Y:S02]  /*45a0*/  LEA R18, P1, R79, R56.reuse, 0x1 ;  /* 0x000000384f127211 */ /* 0x080fe400078208ff */
[----:B------:R-:W-:-:S02]  /*45b0*/  LEA R16, P0, R81, R56, 0x1 ;  /* 0x0000003851107211 */ /* 0x000fc400078008ff */
[----:B------:R-:W-:Y:S02]  /*45c0*/  LEA R14, P4, R83, R56, 0x1 ;  /* 0x00000038530e7211 */ /* 0x000fe400078808ff */
[-C--:B------:R-:W-:Y:S02]  /*45d0*/  LEA.HI.X.SX32 R11, R73, R57.reuse, 0x1, P5 ;  /* 0x00000039490b7211 */ /* 0x080fe400028f0eff */
        /* <DEDUP_REMOVED lines=10> */
[----:B------:R-:W-:Y:S02]  /*4680*/  LEA R156, P4, R162, R56, 0x1 ;  /* 0x00000038a29c7211 */ /* 0x000fe400078808ff */
[----:B------:R-:W-:Y:S02]  /*4690*/  LOP3.LUT R56, R60, 0x7f, RZ, 0xc0, !PT ;  /* 0x0000007f3c387812 */ /* 0x000fe400078ec0ff */
[-C--:B------:R-:W-:Y:S02]  /*46a0*/  LEA.HI.X.SX32 R157, R87, R57.reuse, 0x1, P5 ;  /* 0x00000039579d7211 */ /* 0x080fe400028f0eff */
[----:B------:R-:W-:Y:S01]  /*46b0*/  LEA.HI.X.SX32 R158, R158, R57, 0x1, P3 ;  /* 0x000000399e9e7211 */ /* 0x000fe200018f0eff */
[----:B------:R-:W-:Y:S01]  /*46c0*/  IMAD R56, R56, R59, RZ ;  /* 0x0000003b38387224 */ /* 0x000fe200078e02ff */
[-C--:B------:R-:W-:Y:S02]  /*46d0*/  LEA.HI.X.SX32 R159, R159, R57.reuse, 0x1, P2 ;  /* 0x000000399f9f7211 */ /* 0x080fe400010f0eff */
[----:B------:R-:W-:-:S02]  /*46e0*/  LEA.HI.X.SX32 R160, R160, R57, 0x1, P1 ;  /* 0x00000039a0a07211 */ /* 0x000fc400008f0eff */
[-C--:B------:R-:W-:Y:S02]  /*46f0*/  LEA.HI.X.SX32 R161, R161, R57.reuse, 0x1, P0 ;  /* 0x00000039a1a17211 */ /* 0x080fe400000f0eff */
[----:B------:R-:W-:Y:S02]  /*4700*/  LEA.HI.X.SX32 R162, R162, R57, 0x1, P4 ;  /* 0x00000039a2a27211 */ /* 0x000fe400020f0eff */
[----:B------:R-:W-:Y:S02]  /*4710*/  SHF.R.S32.HI R57, RZ, 0x1f, R56 ;  /* 0x0000001fff397819 */ /* 0x000fe40000011438 */
[----:B------:R-:W-:Y:S02]  /*4720*/  SHF.R.S32.HI R185, RZ, 0x7, R185 ;  /* 0x00000007ffb97819 */ /* 0x000fe400000114b9 */
[C---:B------:R-:W-:Y:S02]  /*4730*/  SHF.L.U64.HI R164, R56.reuse, 0x1, R57 ;  /* 0x0000000138a47819 */ /* 0x040fe40000010239 */
[----:B-1----:R-:W-:-:S07]  /*4740*/  SHF.L.U32 R163, R56, 0x1, RZ ;  /* 0x0000000138a37819 */ /* 0x002fce00000006ff */
.L_x_1:
[----:B------:R-:W0:Y:S01]  /*4750*/  S2R R72, SR_TID.X ;  /* 0x0000000000487919 */ /* 0x000e220000002100 */
[----:B------:R-:W-:Y:S01]  /*4760*/  PRMT R246, RZ, 0x7610, R246 ;  /* 0x00007610fff67816 */ /* 0x000fe200000000f6 */
[----:B------:R-:W-:Y:S01]  /*4770*/  IMAD.WIDE R58, R183, 0x2, R186 ;  /* 0x00000002b73a7825 */ /* 0x000fe200078e02ba */
[----:B------:R-:W-:Y:S02]  /*4780*/  PRMT R237, RZ, 0x7610, R237 ;  /* 0x00007610ffed7816 */ /* 0x000fe400000000ed */
[----:B------:R-:W-:Y:S01]  /*4790*/  PRMT R62, RZ, 0x7610, R62 ;  /* 0x00007610ff3e7816 */ /* 0x000fe2000000003e */
[----:B------:R-:W-:Y:S01]  /*47a0*/  IMAD.WIDE R60, R184, 0x2, R186 ;  /* 0x00000002b83c7825 */ /* 0x000fe200078e02ba */
[----:B0-----:R-:W-:Y:S02]  /*47b0*/  LEA.HI R57, R72, 0x38, RZ, 0x1c ;  /* 0x0000003848397811 */ /* 0x001fe400078fe0ff */
[----:B------:R-:W-:Y:S02]  /*47c0*/  SHF.R.U32.HI R63, RZ, 0x4, R72 ;  /* 0x00000004ff3f7819 */ /* 0x000fe40000011648 */
[----:B------:R-:W-:-:S02]  /*47d0*/  ISETP.GE.AND P1, PT, R57, UR7, PT ;  /* 0x0000000739007c0c */ /* 0x000fc4000bf26270 */
[----:B------:R-:W-:Y:S02]  /*47e0*/  LEA.HI R56, R72, 0x78, RZ, 0x1c ;  /* 0x0000007848387811 */ /* 0x000fe400078fe0ff */
[----:B------:R-:W-:Y:S02]  /*47f0*/  SGXT.U32 R63, R63, 0x3 ;  /* 0x000000033f3f781a */ /* 0x000fe40000000000 */
[----:B------:R-:W-:Y:S01]  /*4800*/  ISETP.GE.AND P2, PT, R56, UR7, PT ;  /* 0x0000000738007c0c */ /* 0x000fe2000bf46270 */
[----:B------:R-:W-:Y:S01]  /*4810*/  IMAD.WIDE R56, R182, 0x2, R186 ;  /* 0x00000002b6387825 */ /* 0x000fe200078e02ba */
[C---:B------:R-:W-:Y:S02]  /*4820*/  ISETP.GE.AND P0, PT, R63.reuse, UR7, PT ;  /* 0x000000073f007c0c */ /* 0x040fe4000bf06270 */
[C---:B------:R-:W-:Y:S02]  /*4830*/  LOP3.LUT R74, R63.reuse, 0x8, RZ, 0xfc, !PT ;  /* 0x000000083f4a7812 */ /* 0x040fe400078efcff */
[----:B------:R-:W-:Y:S01]  /*4840*/  LOP3.LUT R73, R63, 0x10, RZ, 0xfc, !PT ;  /* 0x000000103f497812 */ /* 0x000fe200078efcff */
[----:B------:R0:W2:Y:S01]  /*4850*/  @!P1 LDG.E.U16 R246, desc[UR8][R58.64] ;  /* 0x000000083af69981 */ /* 0x0000a2000c1e1500 */
[----:B------:R-:W-:-:S02]  /*4860*/  ISETP.GE.AND P1, PT, R74, UR7, PT ;  /* 0x000000074a007c0c */ /* 0x000fc4000bf26270 */
[----:B------:R-:W-:Y:S02]  /*4870*/  ISETP.GE.AND P6, PT, R73, UR7, PT ;  /* 0x0000000749007c0c */ /* 0x000fe4000bfc6270 */
[C---:B------:R-:W-:Y:S01]  /*4880*/  LOP3.LUT R73, R63.reuse, 0x18, RZ, 0xfc, !PT ;  /* 0x000000183f497812 */ /* 0x040fe200078efcff */
[----:B------:R1:W3:Y:S01]  /*4890*/  @!P2 LDG.E.U16 R237, desc[UR8][R60.64] ;  /* 0x000000083ceda981 */ /* 0x0002e2000c1e1500 */
[----:B------:R-:W-:Y:S02]  /*48a0*/  LOP3.LUT R74, R63, 0x20, RZ, 0xfc, !PT ;  /* 0x000000203f4a7812 */ /* 0x000fe400078efcff */
[----:B------:R-:W-:Y:S01]  /*48b0*/  ISETP.GE.AND P2, PT, R73, UR7, PT ;  /* 0x0000000749007c0c */ /* 0x000fe2000bf46270 */
[----:B------:R4:W5:Y:S01]  /*48c0*/  @!P0 LDG.E.U16 R62, desc[UR8][R56.64] ;  /* 0x00000008383e8981 */ /* 0x000962000c1e1500 */
[C---:B0-----:R-:W-:Y:S02]  /*48d0*/  LOP3.LUT R58, R63.reuse, 0x30, RZ, 0xfc, !PT ;  /* 0x000000303f3a7812 */ /* 0x041fe400078efcff */
[----:B------:R-:W-:-:S02]  /*48e0*/  LOP3.LUT R75, R63, 0x28, RZ, 0xfc, !PT ;  /* 0x000000283f4b7812 */ /* 0x000fc400078efcff */
[----:B------:R-:W-:Y:S02]  /*48f0*/  ISETP.GE.AND P3, PT, R74, UR7, PT ;  /* 0x000000074a007c0c */ /* 0x000fe4000bf66270 */
[----:B-1----:R-:W-:Y:S02]  /*4900*/  PRMT R60, RZ, 0x7610, R60 ;  /* 0x00007610ff3c7816 */ /* 0x002fe4000000003c */
[----:B------:R-:W-:Y:S01]  /*4910*/  LOP3.LUT R61, R63, 0x40, RZ, 0xfc, !PT ;  /* 0x000000403f3d7812 */ /* 0x000fe200078efcff */
[----:B----4-:R-:W-:Y:S01]  /*4920*/  IMAD.WIDE R56, R169, 0x2, R186 ;  /* 0x00000002a9387825 */ /* 0x010fe200078e02ba */
[----:B------:R-:W-:Y:S02]  /*4930*/  ISETP.GE.AND P5, PT, R58, UR7, PT ;  /* 0x000000073a007c0c */ /* 0x000fe4000bfa6270 */
[----:B------:R-:W-:Y:S02]  /*4940*/  PRMT R59, RZ, 0x7610, R59 ;  /* 0x00007610ff3b7816 */ /* 0x000fe4000000003b */
[----:B------:R0:W4:Y:S01]  /*4950*/  @!P1 LDG.E.U16 R60, desc[UR8][R56.64] ;  /* 0x00000008383c9981 */ /* 0x000122000c1e1500 */
[----:B------:R-:W-:Y:S01]  /*4960*/  ISETP.GE.AND P4, PT, R75, UR7, PT ;  /* 0x000000074b007c0c */ /* 0x000fe2000bf86270 */
[----:B------:R-:W-:Y:S01]  /*4970*/  IMAD.WIDE R74, R171, 0x2, R186 ;  /* 0x00000002ab4a7825 */ /* 0x000fe200078e02ba */
[----:B------:R-:W-:-:S02]  /*4980*/  PRMT R58, RZ, 0x7610, R58 ;  /* 0x00007610ff3a7816 */ /* 0x000fc4000000003a */
[----:B------:R-:W-:Y:S02]  /*4990*/  ISETP.GE.AND P0, PT, R61, UR7, PT ;  /* 0x000000073d007c0c */ /* 0x000fe4000bf06270 */
[----:B------:R-:W-:Y:S02]  /*49a0*/  LOP3.LUT R61, R63, 0x50, RZ, 0xfc, !PT ;  /* 0x000000503f3d7812 */ /* 0x000fe400078efcff */
[----:B------:R-:W-:Y:S01]  /*49b0*/  PRMT R249, RZ, 0x7610, R249 ;  /* 0x00007610fff97816 */ /* 0x000fe200000000f9 */
[----:B0-----:R-:W-:Y:S01]  /*49c0*/  IMAD.WIDE R56, R170, 0x2, R186 ;  /* 0x00000002aa387825 */ /* 0x001fe200078e02ba */
[----:B------:R-:W2:Y:S01]  /*49d0*/  @!P2 LDG.E.U16 R58, desc[UR8][R74.64] ;  /* 0x000000084a3aa981 */ /* 0x000ea2000c1e1500 */
[----:B------:R-:W-:-:S03]  /*49e0*/  ISETP.GE.AND P2, PT, R61, UR7, PT ;  /* 0x000000073d007c0c */ /* 0x000fc6000bf46270 */
[----:B------:R0:W2:Y:S01]  /*49f0*/  @!P6 LDG.E.U16 R59, desc[UR8][R56.64] ;  /* 0x00000008383be981 */ /* 0x0000a2000c1e1500 */
[C---:B------:R-:W-:Y:S02]  /*4a00*/  LOP3.LUT R73, R63.reuse, 0x48, RZ, 0xfc, !PT ;  /* 0x000000483f497812 */ /* 0x040fe400078efcff */
[----:B------:R-:W-:Y:S01]  /*4a10*/  LOP3.LUT R61, R63, 0x58, RZ, 0xfc, !PT ;  /* 0x000000583f3d7812 */ /* 0x000fe200078efcff */
[----:B------:R-:W-:Y:S01]  /*4a20*/  IMAD.WIDE R76, R174, 0x2, R186 ;  /* 0x00000002ae4c7825 */ /* 0x000fe200078e02ba */
[----:B------:R-:W-:-:S03]  /*4a30*/  PRMT R248, RZ, 0x7610, R248 ;  /* 0x00007610fff87816 */ /* 0x000fc600000000f8 */
[----:B0-----:R-:W-:Y:S01]  /*4a40*/  IMAD.WIDE R56, R172, 0x2, R186 ;  /* 0x00000002ac387825 */ /* 0x001fe200078e02ba */
[----:B------:R-:W-:Y:S02]  /*4a50*/  PRMT R247, RZ, 0x7610, R247 ;  /* 0x00007610fff77816 */ /* 0x000fe400000000f7 */
[----:B------:R-:W-:Y:S01]  /*4a60*/  ISETP.GE.AND P1, PT, R73, UR7, PT ;  /* 0x0000000749007c0c */ /* 0x000fe2000bf26270 */
[----:B------:R-:W-:Y:S01]  /*4a70*/  IMAD.WIDE R74, R173, 0x2, R186 ;  /* 0x00000002ad4a7825 */ /* 0x000fe200078e02ba */
[----:B------:R0:W2:Y:S01]  /*4a80*/  @!P3 LDG.E.U16 R249, desc[UR8][R56.64] ;  /* 0x0000000838f9b981 */ /* 0x0000a2000c1e1500 */
[----:B------:R-:W-:Y:S02]  /*4a90*/  ISETP.GE.AND P3, PT, R61, UR7, PT ;  /* 0x000000073d007c0c */ /* 0x000fe4000bf66270 */
[C---:B------:R-:W-:Y:S01]  /*4aa0*/  LOP3.LUT R73, R63.reuse, 0x60, RZ, 0xfc, !PT ;  /* 0x000000603f497812 */ /* 0x040fe200078efcff */
[----:B------:R1:W2:Y:S01]  /*4ab0*/  @!P4 LDG.E.U16 R248, desc[UR8][R74.64] ;  /* 0x000000084af8c981 */ /* 0x0002a2000c1e1500 */
[----:B------:R-:W-:-:S02]  /*4ac0*/  LOP3.LUT R61, R63, 0x68, RZ, 0xfc, !PT ;  /* 0x000000683f3d7812 */ /* 0x000fc400078efcff */
[----:B------:R-:W-:Y:S01]  /*4ad0*/  LOP3.LUT R63, R63, 0x70, RZ, 0xfc, !PT ;  /* 0x000000703f3f7812 */ /* 0x000fe200078efcff */
[----:B------:R1:W2:Y:S01]  /*4ae0*/  @!P5 LDG.E.U16 R247, desc[UR8][R76.64] ;  /* 0x000000084cf7d981 */ /* 0x0002a2000c1e1500 */
[----:B------:R-:W-:Y:S02]  /*4af0*/  ISETP.GE.AND P4, PT, R73, UR7, PT ;  /* 0x0000000749007c0c */ /* 0x000fe4000bf86270 */
[----:B------:R-:W-:Y:S02]  /*4b00*/  ISETP.GE.AND P5, PT, R61, UR7, PT ;  /* 0x000000073d007c0c */ /* 0x000fe4000bfa6270 */
[----:B------:R-:W-:Y:S01]  /*4b10*/  ISETP.GE.AND P6, PT, R63, UR7, PT ;  /* 0x000000073f007c0c */ /* 0x000fe2000bfc6270 */
[----:B0-----:R-:W-:Y:S01]  /*4b20*/  IMAD.WIDE R56, R175, 0x2, R186 ;  /* 0x00000002af387825 */ /* 0x001fe200078e02ba */
[----:B------:R-:W-:Y:S02]  /*4b30*/  PRMT R245, RZ, 0x7610, R245 ;  /* 0x00007610fff57816 */ /* 0x000fe400000000f5 */
[----:B------:R-:W-:Y:S01]  /*4b40*/  PRMT R244, RZ, 0x7610, R244 ;  /* 0x00007610fff47816 */ /* 0x000fe200000000f4 */
[----:B-1----:R-:W-:Y:S01]  /*4b50*/  IMAD.WIDE R74, R176, 0x2, R186 ;  /* 0x00000002b04a7825 */ /* 0x002fe200078e02ba */
[----:B------:R-:W-:-:S02]  /*4b60*/  PRMT R243, RZ, 0x7610, R243 ;  /* 0x00007610fff37816 */ /* 0x000fc400000000f3 */
[----:B------:R0:W2:Y:S01]  /*4b70*/  @!P0 LDG.E.U16 R245, desc[UR8][R56.64] ;  /* 0x0000000838f58981 */ /* 0x0000a2000c1e1500 */
[----:B------:R-:W-:Y:S01]  /*4b80*/  IMAD.WIDE R76, R177, 0x2, R186 ;  /* 0x00000002b14c7825 */ /* 0x000fe200078e02ba */
[----:B------:R-:W-:Y:S02]  /*4b90*/  PRMT R242, RZ, 0x7610, R242 ;  /* 0x00007610fff27816 */ /* 0x000fe400000000f2 */
[----:B------:R1:W2:Y:S01]  /*4ba0*/  @!P1 LDG.E.U16 R244, desc[UR8][R74.64] ;  /* 0x000000084af49981 */ /* 0x0002a2000c1e1500 */
[----:B------:R-:W-:Y:S01]  /*4bb0*/  PRMT R241, RZ, 0x7610, R241 ;  /* 0x00007610fff17816 */ /* 0x000fe200000000f1 */
[----:B------:R-:W-:Y:S01]  /*4bc0*/  IMAD.WIDE R78, R181, 0x2, R186 ;  /* 0x00000002b54e7825 */ /* 0x000fe200078e02ba */
[----:B------:R-:W-:Y:S01]  /*4bd0*/  PRMT R240, RZ, 0x7610, R240 ;  /* 0x00007610fff07816 */ /* 0x000fe200000000f0 */
[----:B------:R1:W2:Y:S01]  /*4be0*/  @!P2 LDG.E.U16 R243, desc[UR8][R76.64] ;  /* 0x000000084cf3a981 */ /* 0x0002a2000c1e1500 */
[----:B------:R-:W-:Y:S01]  /*4bf0*/  PRMT R239, RZ, 0x7610, R239 ;  /* 0x00007610ffef7816 */ /* 0x000fe200000000ef */
[----:B0-----:R-:W-:-:S04]  /*4c00*/  IMAD.WIDE R56, R178, 0x2, R186 ;  /* 0x00000002b2387825 */ /* 0x001fc800078e02ba */
[--C-:B-1----:R-:W-:Y:S01]  /*4c10*/  IMAD.WIDE R74, R179, 0x2, R186.reuse ;  /* 0x00000002b34a7825 */ /* 0x102fe200078e02ba */
[----:B------:R-:W2:Y:S03]  /*4c20*/  @!P3 LDG.E.U16 R242, desc[UR8][R56.64] ;  /* 0x0000000838f2b981 */ /* 0x000ea6000c1e1500 */
[----:B------:R-:W-:Y:S01]  /*4c30*/  IMAD.WIDE R76, R180, 0x2, R186 ;  /* 0x00000002b44c7825 */ /* 0x000fe200078e02ba */
[----:B------:R0:W2:Y:S04]  /*4c40*/  @!P4 LDG.E.U16 R241, desc[UR8][R74.64] ;  /* 0x000000084af1c981 */ /* 0x0000a8000c1e1500 */
[----:B------:R1:W2:Y:S04]  /*4c50*/  @!P5 LDG.E.U16 R240, desc[UR8][R76.64] ;  /* 0x000000084cf0d981 */ /* 0x0002a8000c1e1500 */
[----:B------:R-:W2:Y:S01]  /*4c60*/  @!P6 LDG.E.U16 R239, desc[UR8][R78.64] ;  /* 0x000000084eefe981 */ /* 0x000ea2000c1e1500 */
[----:B------:R-:W-:-:S04]  /*4c70*/  LOP3.LUT R238, R72, 0x7f, RZ, 0xc0, !PT ;  /* 0x0000007f48ee7812 */ /* 0x000fc800078ec0ff */
[----:B------:R-:W-:Y:S02]  /*4c80*/  ISETP.GE.AND P0, PT, R238, UR7, PT ;  /* 0x00000007ee007c0c */ /* 0x000fe4000bf06270 */
[-C--:B------:R-:W-:Y:S02]  /*4c90*/  IADD3 RZ, P2, PT, R100, R163.reuse, RZ ;  /* 0x000000a364ff7210 */ /* 0x080fe40007f5e0ff */
[-C--:B------:R-:W-:Y:S01]  /*4ca0*/  IADD3 RZ, P1, PT, R102, R163.reuse, RZ ;  /* 0x000000a366ff7210 */ /* 0x080fe20007f3e0ff */
[--C-:B0-----:R-:W-:Y:S01]  /*4cb0*/  IMAD.IADD R74, R100, 0x1, R163.reuse ;  /* 0x00000001644a7824 */ /* 0x101fe200078e02a3 */
[----:B------:R-:W-:Y:S01]  /*4cc0*/  PRMT R220, RZ, 0x7610, R220 ;  /* 0x00007610ffdc7816 */ /* 0x000fe200000000dc */
[----:B------:R-:W-:Y:S01]  /*4cd0*/  IMAD.X R75, R55, 0x1, R164, P2 ;  /* 0x00000001374b7824 */ /* 0x000fe200010e06a4 */
[----:B------:R-:W-:Y:S01]  /*4ce0*/  BAR.SYNC.DEFER_BLOCKING 0x0 ;  /* 0x0000000000007b1d */ /* 0x000fe20000010000 */
[----:B------:R-:W-:Y:S01]  /*4cf0*/  PRMT R212, RZ, 0x7610, R212 ;  /* 0x00007610ffd47816 */ /* 0x000fe200000000d4 */
[----:B------:R-:W-:Y:S01]  /*4d00*/  IMAD.IADD R56, R102, 0x1, R163 ;  /* 0x0000000166387824 */ /* 0x000fe200078e02a3 */
[-C--:B------:R-:W-:Y:S01]  /*4d10*/  IADD3 RZ, P2, PT, R104, R163.reuse, RZ ;  /* 0x000000a368ff7210 */ /* 0x080fe20007f5e0ff */
[----:B------:R-:W-:Y:S01]  /*4d20*/  IMAD.X R57, R89, 0x1, R164, P1 ;  /* 0x0000000159397824 */ /* 0x000fe200008e06a4 */
[----:B------:R-:W-:-:S02]  /*4d30*/  IADD3 RZ, P1, PT, R106, R163, RZ ;  /* 0x000000a36aff7210 */ /* 0x000fc40007f3e0ff */
[----:B------:R-:W-:Y:S02]  /*4d40*/  PRMT R204, RZ, 0x7610, R204 ;  /* 0x00007610ffcc7816 */ /* 0x000fe400000000cc */
[----:B------:R-:W-:Y:S02]  /*4d50*/  PRMT R196, RZ, 0x7610, R196 ;  /* 0x00007610ffc47816 */ /* 0x000fe400000000c4 */
[----:B------:R-:W-:Y:S02]  /*4d60*/  PRMT R188, RZ, 0x7610, R188 ;  /* 0x00007610ffbc7816 */ /* 0x000fe400000000bc */
[----:B-1----:R-:W-:Y:S01]  /*4d70*/  PRMT R77, RZ, 0x7610, R77 ;  /* 0x00007610ff4d7816 */ /* 0x002fe2000000004d */
[----:B------:R0:W2:Y:S04]  /*4d80*/  @!P0 LDG.E.U16 R220, desc[UR8][R74.64] ;  /* 0x000000084adc8981 */ /* 0x0000a8000c1e1500 */
[----:B------:R1:W2:Y:S01]  /*4d90*/  @!P0 LDG.E.U16 R212, desc[UR8][R56.64] ;  /* 0x0000000838d48981 */ /* 0x0002a2000c1e1500 */
[-C--:B0-----:R-:W-:Y:S01]  /*4da0*/  IADD3 R74, PT, PT, R104, R163.reuse, RZ ;  /* 0x000000a3684a7210 */ /* 0x081fe20007ffe0ff */
[----:B------:R-:W-:Y:S01]  /*4db0*/  IMAD.X R75, R91, 0x1, R164, P2 ;  /* 0x000000015b4b7824 */ /* 0x000fe200010e06a4 */
[----:B------:R-:W-:Y:S01]  /*4dc0*/  IADD3 RZ, P2, PT, R108, R163, RZ ;  /* 0x000000a36cff7210 */ /* 0x000fe20007f5e0ff */
[----:B-1----:R-:W-:-:S02]  /*4dd0*/  IMAD.IADD R56, R106, 0x1, R163 ;  /* 0x000000016a387824 */ /* 0x002fc400078e02a3 */
[----:B------:R-:W-:Y:S01]  /*4de0*/  IMAD.X R57, R93, 0x1, R164, P1 ;  /* 0x000000015d397824 */ /* 0x000fe200008e06a4 */
[-C--:B------:R-:W-:Y:S01]  /*4df0*/  IADD3 RZ, P1, PT, R110, R163.reuse, RZ ;  /* 0x000000a36eff7210 */ /* 0x080fe20007f3e0ff */
[----:B------:R0:W2:Y:S04]  /*4e00*/  @!P0 LDG.E.U16 R204, desc[UR8][R74.64] ;  /* 0x000000084acc8981 */ /* 0x0000a8000c1e1500 */
[----:B------:R1:W2:Y:S01]  /*4e10*/  @!P0 LDG.E.U16 R196, desc[UR8][R56.64] ;  /* 0x0000000838c48981 */ /* 0x0002a2000c1e1500 */
[----:B------:R-:W-:Y:S01]  /*4e20*/  PRMT R236, RZ, 0x7610, R236 ;  /* 0x00007610ffec7816 */ /* 0x000fe200000000ec */
[--C-:B0-----:R-:W-:Y:S01]  /*4e30*/  IMAD.IADD R74, R108, 0x1, R163.reuse ;  /* 0x000000016c4a7824 */ /* 0x101fe200078e02a3 */
[----:B------:R-:W-:Y:S02]  /*4e40*/  IADD3.X R75, PT, PT, R95, R164, RZ, P2, !PT ;  /* 0x000000a45f4b7210 */ /* 0x000fe400017fe4ff */
[----:B------:R-:W-:Y:S01]  /*4e50*/  IADD3 RZ, P2, PT, R112, R163, RZ ;  /* 0x000000a370ff7210 */ /* 0x000fe20007f5e0ff */
[----:B-1----:R-:W-:-:S02]  /*4e60*/  IMAD.IADD R56, R110, 0x1, R163 ;  /* 0x000000016e387824 */ /* 0x002fc400078e02a3 */
[----:B------:R-:W-:Y:S01]  /*4e70*/  IMAD.X R57, R97, 0x1, R164, P1 ;  /* 0x0000000161397824 */ /* 0x000fe200008e06a4 */
[----:B------:R-:W-:Y:S01]  /*4e80*/  IADD3 RZ, P1, PT, R114, R163, RZ ;  /* 0x000000a372ff7210 */ /* 0x000fe20007f3e0ff */
[----:B------:R0:W2:Y:S01]  /*4e90*/  @!P0 LDG.E.U16 R188, desc[UR8][R74.64] ;  /* 0x000000084abc8981 */ /* 0x0000a2000c1e1500 */
[----:B------:R-:W-:-:S03]  /*4ea0*/  PRMT R228, RZ, 0x7610, R228 ;  /* 0x00007610ffe47816 */ /* 0x000fc600000000e4 */
[----:B------:R1:W2:Y:S01]  /*4eb0*/  @!P0 LDG.E.U16 R77, desc[UR8][R56.64] ;  /* 0x00000008384d8981 */ /* 0x0002a2000c1e1500 */
[----:B------:R-:W-:Y:S01]  /*4ec0*/  PRMT R219, RZ, 0x7610, R219 ;  /* 0x00007610ffdb7816 */ /* 0x000fe200000000db */
[----:B0-----:R-:W-:Y:S02]  /*4ed0*/  IMAD.IADD R74, R112, 0x1, R163 ;  /* 0x00000001704a7824 */ /* 0x001fe400078e02a3 */
[--C-:B------:R-:W-:Y:S01]  /*4ee0*/  IMAD.X R75, R99, 0x1, R164.reuse, P2 ;  /* 0x00000001634b7824 */ /* 0x100fe200010e06a4 */
[-C--:B------:R-:W-:Y:S01]  /*4ef0*/  IADD3 RZ, P2, PT, R116, R163.reuse, RZ ;  /* 0x000000a374ff7210 */ /* 0x080fe20007f5e0ff */
[----:B-1----:R-:W-:Y:S01]  /*4f00*/  IMAD.X R57, R101, 0x1, R164, P1 ;  /* 0x0000000165397824 */ /* 0x002fe200008e06a4 */
[-C--:B------:R-:W-:Y:S02]  /*4f10*/  IADD3 R56, PT, PT, R114, R163.reuse, RZ ;  /* 0x000000a372387210 */ /* 0x080fe40007ffe0ff */
[----:B------:R-:W-:Y:S01]  /*4f20*/  IADD3 RZ, P1, PT, R118, R163, RZ ;  /* 0x000000a376ff7210 */ /* 0x000fe20007f3e0ff */
[----:B------:R0:W2:Y:S01]  /*4f30*/  @!P0 LDG.E.U16 R236, desc[UR8][R74.64] ;  /* 0x000000084aec8981 */ /* 0x0000a2000c1e1500 */
[----:B------:R-:W-:-:S03]  /*4f40*/  PRMT R211, RZ, 0x7610, R211 ;  /* 0x00007610ffd37816 */ /* 0x000fc600000000d3 */
[----:B------:R1:W2:Y:S01]  /*4f50*/  @!P0 LDG.E.U16 R228, desc[UR8][R56.64] ;  /* 0x0000000838e48981 */ /* 0x0002a2000c1e1500 */
[----:B------:R-:W-:Y:S01]  /*4f60*/  PRMT R203, RZ, 0x7610, R203 ;  /* 0x00007610ffcb7816 */ /* 0x000fe200000000cb */
[--C-:B0-----:R-:W-:Y:S02]  /*4f70*/  IMAD.IADD R74, R116, 0x1, R163.reuse ;  /* 0x00000001744a7824 */ /* 0x101fe400078e02a3 */
[----:B------:R-:W-:Y:S01]  /*4f80*/  IMAD.X R75, R103, 0x1, R164, P2 ;  /* 0x00000001674b7824 */ /* 0x000fe200010e06a4 */
[-C--:B------:R-:W-:Y:S01]  /*4f90*/  IADD3 RZ, P2, PT, R120, R163.reuse, RZ ;  /* 0x000000a378ff7210 */ /* 0x080fe20007f5e0ff */
[----:B-1----:R-:W-:Y:S01]  /*4fa0*/  IMAD.IADD R56, R118, 0x1, R163 ;  /* 0x0000000176387824 */ /* 0x002fe200078e02a3 */
[----:B------:R-:W-:Y:S02]  /*4fb0*/  IADD3.X R57, PT, PT, R105, R164, RZ, P1, !PT ;  /* 0x000000a469397210 */ /* 0x000fe40000ffe4ff */
[----:B------:R-:W-:Y:S01]  /*4fc0*/  IADD3 RZ, P1, PT, R122, R163, RZ ;  /* 0x000000a37aff7210 */ /* 0x000fe20007f3e0ff */
[----:B------:R0:W2:Y:S01]  /*4fd0*/  @!P0 LDG.E.U16 R219, desc[UR8][R74.64] ;  /* 0x000000084adb8981 */ /* 0x0000a2000c1e1500 */
[----:B------:R-:W-:-:S03]  /*4fe0*/  PRMT R195, RZ, 0x7610, R195 ;  /* 0x00007610ffc37816 */ /* 0x000fc600000000c3 */
[----:B------:R1:W2:Y:S01]  /*4ff0*/  @!P0 LDG.E.U16 R211, desc[UR8][R56.64] ;  /* 0x0000000838d38981 */ /* 0x0002a2000c1e1500 */
[----:B------:R-:W-:Y:S01]  /*5000*/  PRMT R87, RZ, 0x7610, R87 ;  /* 0x00007610ff577816 */ /* 0x000fe20000000057 */
[--C-:B0-----:R-:W-:Y:S02]  /*5010*/  IMAD.IADD R74, R120, 0x1, R163.reuse ;  /* 0x00000001784a7824 */ /* 0x101fe400078e02a3 */
[--C-:B------:R-:W-:Y:S01]  /*5020*/  IMAD.X R75, R107, 0x1, R164.reuse, P2 ;  /* 0x000000016b4b7824 */ /* 0x100fe200010e06a4 */
[-C--:B------:R-:W-:Y:S01]  /*5030*/  IADD3 RZ, P2, PT, R124, R163.reuse, RZ ;  /* 0x000000a37cff7210 */ /* 0x080fe20007f5e0ff */
[----:B-1----:R-:W-:Y:S02]  /*5040*/  IMAD.IADD R56, R122, 0x1, R163 ;  /* 0x000000017a387824 */ /* 0x002fe400078e02a3 */
[----:B------:R-:W-:Y:S01]  /*5050*/  IMAD.X R57, R109, 0x1, R164, P1 ;  /* 0x000000016d397824 */ /* 0x000fe200008e06a4 */
[----:B------:R-:W-:Y:S01]  /*5060*/  IADD3 RZ, P1, PT, R126, R163, RZ ;  /* 0x000000a37eff7210 */ /* 0x000fe20007f3e0ff */
[----:B------:R0:W2:Y:S01]  /*5070*/  @!P0 LDG.E.U16 R203, desc[UR8][R74.64] ;  /* 0x000000084acb8981 */ /* 0x0000a2000c1e1500 */
[----:B------:R-:W-:-:S03]  /*5080*/  PRMT R76, RZ, 0x7610, R76 ;  /* 0x00007610ff4c7816 */ /* 0x000fc6000000004c */
[----:B------:R1:W2:Y:S01]  /*5090*/  @!P0 LDG.E.U16 R195, desc[UR8][R56.64] ;  /* 0x0000000838c38981 */ /* 0x0002a2000c1e1500 */
[----:B------:R-:W-:Y:S02]  /*50a0*/  PRMT R82, RZ, 0x7610, R82 ;  /* 0x00007610ff527816 */ /* 0x000fe40000000052 */
[-C--:B0-----:R-:W-:Y:S01]  /*50b0*/  IADD3 R74, PT, PT, R124, R163.reuse, RZ ;  /* 0x000000a37c4a7210 */ /* 0x081fe20007ffe0ff */
        /* <DEDUP_REMOVED lines=8> */
[----:B------:R-:W-:Y:S01]  /*5140*/  PRMT R218, RZ, 0x7610, R218 ;  /* 0x00007610ffda7816 */ /* 0x000fe200000000da */
[--C-:B0-----:R-:W-:Y:S01]  /*5150*/  IMAD.IADD R74, R128, 0x1, R163.reuse ;  /* 0x00000001804a7824 */ /* 0x101fe200078e02a3 */
[----:B------:R-:W-:Y:S02]  /*5160*/  IADD3.X R75, PT, PT, R115, R164, RZ, P2, !PT ;  /* 0x000000a4734b7210 */ /* 0x000fe400017fe4ff */
        /* <DEDUP_REMOVED lines=17> */
[--C-:B0-----:R-:W-:Y:S02]  /*5280*/  IMAD.IADD R74, R136, 0x1, R163.reuse ;  /* 0x00000001884a7824 */ /* 0x101fe400078e02a3 */
[----:B------:R-:W-:Y:S01]  /*5290*/  IMAD.X R75, R123, 0x1, R164, P2 ;  /* 0x000000017b4b7824 */ /* 0x000fe200010e06a4 */
[-C--:B------:R-:W-:Y:S01]  /*52a0*/  IADD3 RZ, P2, PT, R140, R163.reuse, RZ ;  /* 0x000000a38cff7210 */ /* 0x080fe20007f5e0ff */
[----:B-1----:R-:W-:Y:S01]  /*52b0*/  IMAD.IADD R56, R138, 0x1, R163 ;  /* 0x000000018a387824 */ /* 0x002fe200078e02a3 */
[----:B------:R-:W-:Y:S02]  /*52c0*/  IADD3.X R57, PT, PT, R125, R164, RZ, P1, !PT ;  /* 0x000000a47d397210 */ /* 0x000fe40000ffe4ff */
[----:B------:R-:W-:Y:S01]  /*52d0*/  IADD3 RZ, P1, PT, R142, R163, RZ ;  /* 0x000000a38eff7210 */ /* 0x000fe20007f3e0ff */
[----:B------:R0:W2:Y:S01]  /*52e0*/  @!P0 LDG.E.U16 R202, desc[UR8][R74.64] ;  /* 0x000000084aca8981 */ /* 0x0000a2000c1e1500 */
[----:B------:R-:W-:Y:S01]  /*52f0*/  PRMT R85, RZ, 0x7610, R85 ;  /* 0x00007610ff557816 */ /* 0x000fe20000000055 */
[----:B------:R-:W-:-:S02]  /*5300*/  IMAD.IADD R78, R140, 0x1, R163 ;  /* 0x000000018c4e7824 */ /* 0x000fc400078e02a3 */
[----:B------:R1:W2:Y:S01]  /*5310*/  @!P0 LDG.E.U16 R194, desc[UR8][R56.64] ;  /* 0x0000000838c28981 */ /* 0x0002a2000c1e1500 */
[--C-:B------:R-:W-:Y:S01]  /*5320*/  IMAD.X R79, R127, 0x1, R164.reuse, P2 ;  /* 0x000000017f4f7824 */ /* 0x100fe200010e06a4 */
[-C--:B------:R-:W-:Y:S02]  /*5330*/  IADD3 RZ, P2, PT, R144, R163.reuse, RZ ;  /* 0x000000a390ff7210 */ /* 0x080fe40007f5e0ff */
[----:B0-----:R-:W-:Y:S02]  /*5340*/  PRMT R75, RZ, 0x7610, R75 ;  /* 0x00007610ff4b7816 */ /* 0x001fe4000000004b */
[----:B------:R0:W2:Y:S01]  /*5350*/  @!P0 LDG.E.U16 R85, desc[UR8][R78.64] ;  /* 0x000000084e558981 */ /* 0x0000a2000c1e1500 */
[----:B-1----:R-:W-:Y:S02]  /*5360*/  IMAD.IADD R56, R142, 0x1, R163 ;  /* 0x000000018e387824 */ /* 0x002fe400078e02a3 */
[----:B------:R-:W-:Y:S01]  /*5370*/  IMAD.X R57, R129, 0x1, R164, P1 ;  /* 0x0000000181397824 */ /* 0x000fe200008e06a4 */
[----:B------:R-:W-:-:S02]  /*5380*/  IADD3 RZ, P1, PT, R146, R163, RZ ;  /* 0x000000a392ff7210 */ /* 0x000fc40007f3e0ff */
[----:B------:R-:W-:Y:S02]  /*5390*/  PRMT R234, RZ, 0x7610, R234 ;  /* 0x00007610ffea7816 */ /* 0x000fe400000000ea */
[----:B------:R1:W2:Y:S01]  /*53a0*/  @!P0 LDG.E.U16 R75, desc[UR8][R56.64] ;  /* 0x00000008384b8981 */ /* 0x0002a2000c1e1500 */
[----:B------:R-:W-:Y:S01]  /*53b0*/  PRMT R226, RZ, 0x7610, R226 ;  /* 0x00007610ffe27816 */ /* 0x000fe200000000e2 */
[----:B0-----:R-:W-:Y:S01]  /*53c0*/  IMAD.X R79, R131, 0x1, R164, P2 ;  /* 0x00000001834f7824 */ /* 0x001fe200010e06a4 */
[-C--:B------:R-:W-:Y:S02]  /*53d0*/  IADD3 R78, PT, PT, R144, R163.reuse, RZ ;  /* 0x000000a3904e7210 */ /* 0x080fe40007ffe0ff */
[----:B------:R-:W-:Y:S02]  /*53e0*/  IADD3 RZ, P2, PT, R147, R163, RZ ;  /* 0x000000a393ff7210 */ /* 0x000fe40007f5e0ff */
[----:B------:R-:W-:Y:S01]  /*53f0*/  PRMT R217, RZ, 0x7610, R217 ;  /* 0x00007610ffd97816 */ /* 0x000fe200000000d9 */
[----:B------:R0:W2:Y:S01]  /*5400*/  @!P0 LDG.E.U16 R234, desc[UR8][R78.64] ;  /* 0x000000084eea8981 */ /* 0x0000a2000c1e1500 */
[----:B-1----:R-:W-:-:S02]  /*5410*/  IMAD.IADD R56, R146, 0x1, R163 ;  /* 0x0000000192387824 */ /* 0x002fc400078e02a3 */
[----:B------:R-:W-:Y:S01]  /*5420*/  IMAD.X R57, R133, 0x1, R164, P1 ;  /* 0x0000000185397824 */ /* 0x000fe200008e06a4 */
[CC--:B------:R-:W-:Y:S02]  /*5430*/  IADD3 RZ, P1, PT, R148.reuse, R163.reuse, RZ ;  /* 0x000000a394ff7210 */ /* 0x0c0fe40007f3e0ff */
[----:B------:R-:W-:Y:S02]  /*5440*/  PRMT R209, RZ, 0x7610, R209 ;  /* 0x00007610ffd17816 */ /* 0x000fe400000000d1 */
[----:B------:R1:W2:Y:S01]  /*5450*/  @!P0 LDG.E.U16 R226, desc[UR8][R56.64] ;  /* 0x0000000838e28981 */ /* 0x0002a2000c1e1500 */
[----:B0-----:R-:W-:Y:S01]  /*5460*/  IMAD.IADD R78, R147, 0x1, R163 ;  /* 0x00000001934e7824 */ /* 0x001fe200078e02a3 */
[----:B------:R-:W-:Y:S02]  /*5470*/  IADD3.X R79, PT, PT, R135, R164, RZ, P2, !PT ;  /* 0x000000a4874f7210 */ /* 0x000fe400017fe4ff */
[----:B------:R-:W-:Y:S02]  /*5480*/  IADD3 RZ, P2, PT, R149, R163, RZ ;  /* 0x000000a395ff7210 */ /* 0x000fe40007f5e0ff */
[----:B------:R-:W-:Y:S01]  /*5490*/  PRMT R201, RZ, 0x7610, R201 ;  /* 0x00007610ffc97816 */ /* 0x000fe200000000c9 */
[----:B------:R0:W2:Y:S01]  /*54a0*/  @!P0 LDG.E.U16 R217, desc[UR8][R78.64] ;  /* 0x000000084ed98981 */ /* 0x0000a2000c1e1500 */
[----:B-1----:R-:W-:-:S02]  /*54b0*/  IMAD.IADD R56, R148, 0x1, R163 ;  /* 0x0000000194387824 */ /* 0x002fc400078e02a3 */
[--C-:B------:R-:W-:Y:S01]  /*54c0*/  IMAD.X R57, R137, 0x1, R164.reuse, P1 ;  /* 0x0000000189397824 */ /* 0x100fe200008e06a4 */
[-C--:B------:R-:W-:Y:S02]  /*54d0*/  IADD3 RZ, P1, PT, R150, R163.reuse, RZ ;  /* 0x000000a396ff7210 */ /* 0x080fe40007f3e0ff */
[----:B------:R-:W-:Y:S02]  /*54e0*/  PRMT R193, RZ, 0x7610, R193 ;  /* 0x00007610ffc17816 */ /* 0x000fe400000000c1 */
[----:B------:R1:W2:Y:S01]  /*54f0*/  @!P0 LDG.E.U16 R209, desc[UR8][R56.64] ;  /* 0x0000000838d18981 */ /* 0x0002a2000c1e1500 */
[----:B0-----:R-:W-:Y:S02]  /*5500*/  IMAD.IADD R78, R149, 0x1, R163 ;  /* 0x00000001954e7824 */ /* 0x001fe400078e02a3 */
[----:B------:R-:W-:Y:S01]  /*5510*/  IMAD.X R79, R139, 0x1, R164, P2 ;  /* 0x000000018b4f7824 */ /* 0x000fe200010e06a4 */
[----:B------:R-:W-:Y:S02]  /*5520*/  IADD3 RZ, P2, PT, R151, R163, RZ ;  /* 0x000000a397ff7210 */ /* 0x000fe40007f5e0ff */
[----:B------:R-:W-:-:S02]  /*5530*/  PRMT R83, RZ, 0x7610, R83 ;  /* 0x00007610ff537816 */ /* 0x000fc40000000053 */
[----:B------:R0:W2:Y:S01]  /*5540*/  @!P0 LDG.E.U16 R201, desc[UR8][R78.64] ;  /* 0x000000084ec98981 */ /* 0x0000a2000c1e1500 */
[-C--:B-1----:R-:W-:Y:S01]  /*5550*/  IADD3 R56, PT, PT, R150, R163.reuse, RZ ;  /* 0x000000a396387210 */ /* 0x082fe20007ffe0ff */
[----:B------:R-:W-:Y:S01]  /*5560*/  IMAD.X R57, R141, 0x1, R164, P1 ;  /* 0x000000018d397824 */ /* 0x000fe200008e06a4 */
[----:B------:R-:W-:Y:S02]  /*5570*/  IADD3 RZ, P1, PT, R152, R163, RZ ;  /* 0x000000a398ff7210 */ /* 0x000fe40007f3e0ff */
[----:B------:R-:W-:Y:S02]  /*5580*/  PRMT R74, RZ, 0x7610, R74 ;  /* 0x00007610ff4a7816 */ /* 0x000fe4000000004a */
[----:B------:R1:W2:Y:S01]  /*5590*/  @!P0 LDG.E.U16 R193, desc[UR8][R56.64] ;  /* 0x0000000838c18981 */ /* 0x0002a2000c1e1500 */
[----:B0-----:R-:W-:Y:S02]  /*55a0*/  IMAD.IADD R78, R151, 0x1, R163 ;  /* 0x00000001974e7824 */ /* 0x001fe400078e02a3 */
[----:B------:R-:W-:Y:S01]  /*55b0*/  IMAD.X R79, R143, 0x1, R164, P2 ;  /* 0x000000018f4f7824 */ /* 0x000fe200010e06a4 */
[----:B------:R-:W-:-:S04]  /*55c0*/  PRMT R233, RZ, 0x7610, R233 ;  /* 0x00007610ffe97816 */ /* 0x000fc800000000e9 */
[----:B------:R0:W2:Y:S01]  /*55d0*/  @!P0 LDG.E.U16 R83, desc[UR8][R78.64] ;  /* 0x000000084e538981 */ /* 0x0000a2000c1e1500 */
[----:B-1----:R-:W-:Y:S01]  /*55e0*/  IADD3.X R57, PT, PT, R145, R164, RZ, P1, !PT ;  /* 0x000000a491397210 */ /* 0x002fe20000ffe4ff */
[----:B------:R-:W-:Y:S01]  /*55f0*/  IMAD.IADD R56, R152, 0x1, R163 ;  /* 0x0000000198387824 */ /* 0x000fe200078e02a3 */
[----:B------:R-:W-:-:S04]  /*5600*/  IADD3 R80, P1, PT, R156, R163, RZ ;  /* 0x000000a39c507210 */ /* 0x000fc80007f3e0ff */
[----:B------:R1:W2:Y:S01]  /*5610*/  @!P0 LDG.E.U16 R74, desc[UR8][R56.64] ;  /* 0x00000008384a8981 */ /* 0x0002a2000c1e1500 */
[----:B------:R-:W-:Y:S01]  /*5620*/  IMAD.X R81, R162, 0x1, R164, P1 ;  /* 0x00000001a2517824 */ /* 0x000fe200008e06a4 */
[-C--:B0-----:R-:W-:Y:S02]  /*5630*/  IADD3 R78, P2, PT, R16, R163.reuse, RZ ;  /* 0x000000a3104e7210 */ /* 0x081fe40007f5e0ff */
[----:B------:R-:W-:Y:S02]  /*5640*/  PRMT R222, RZ, 0x7610, R222 ;  /* 0x00007610ffde7816 */ /* 0x000fe400000000de */
[----:B------:R0:W2:Y:S01]  /*5650*/  @!P0 LDG.E.U16 R233, desc[UR8][R80.64] ;  /* 0x0000000850e98981 */ /* 0x0000a2000c1e1500 */
[----:B-1----:R-:W-:Y:S01]  /*5660*/  IADD3 R56, P1, PT, R32, R163, RZ ;  /* 0x000000a320387210 */ /* 0x002fe20007f3e0ff */
[----:B------:R-:W-:Y:S01]  /*5670*/  IMAD.X R79, R3, 0x1, R164, P2 ;  /* 0x00000001034f7824 */ /* 0x000fe200010e06a4 */
[----:B------:R-:W-:-:S03]  /*5680*/  PRMT R232, RZ, 0x7610, R232 ;  /* 0x00007610ffe87816 */ /* 0x000fc600000000e8 */
[----:B------:R-:W-:Y:S01]  /*5690*/  IMAD.X R57, R19, 0x1, R164, P1 ;  /* 0x0000000113397824 */ /* 0x000fe200008e06a4 */
[----:B0-----:R-:W-:Y:S01]  /*56a0*/  IADD3 R80, P2, PT, R48, R163, RZ ;  /* 0x000000a330507210 */ /* 0x001fe20007f5e0ff */
[----:B------:R0:W2:Y:S01]  /*56b0*/  @!P0 LDG.E.U16 R222, desc[UR8][R78.64] ;  /* 0x000000084ede8981 */ /* 0x0000a2000c1e1500 */
[----:B------:R-:W-:-:S03]  /*56c0*/  PRMT R231, RZ, 0x7610, R231 ;  /* 0x00007610ffe77816 */ /* 0x000fc600000000e7 */
[----:B------:R1:W2:Y:S01]  /*56d0*/  @!P0 LDG.E.U16 R232, desc[UR8][R56.64] ;  /* 0x0000000838e88981 */ /* 0x0002a2000c1e1500 */
[--C-:B------:R-:W-:Y:S01]  /*56e0*/  IMAD.X R81, R35, 0x1, R164.reuse, P2 ;  /* 0x0000000123517824 */ /* 0x100fe200010e06a4 */
[----:B------:R-:W-:Y:S02]  /*56f0*/  PRMT R229, RZ, 0x7610, R229 ;  /* 0x00007610ffe57816 */ /* 0x000fe400000000e5 */
[-C--:B0-----:R-:W-:Y:S02]  /*5700*/  IADD3 R78, P1, PT, R96, R163.reuse, RZ ;  /* 0x000000a3604e7210 */ /* 0x081fe40007f3e0ff */
[----:B------:R0:W2:Y:S01]  /*5710*/  @!P0 LDG.E.U16 R231, desc[UR8][R80.64] ;  /* 0x0000000850e78981 */ /* 0x0000a2000c1e1500 */
[-C--:B-1----:R-:W-:Y:S02]  /*5720*/  IADD3 R56, P2, PT, R34, R163.reuse, RZ ;  /* 0x000000a322387210 */ /* 0x082fe40007f5e0ff */
[----:B------:R-:W-:Y:S02]  /*5730*/  IADD3.X R79, PT, PT, R51, R164, RZ, P1, !PT ;  /* 0x000000a4334f7210 */ /* 0x000fe40000ffe4ff */
[----:B------:R-:W-:Y:S01]  /*5740*/  PRMT R225, RZ, 0x7610, R225 ;  /* 0x00007610ffe17816 */ /* 0x000fe200000000e1 */
[----:B------:R-:W-:Y:S01]  /*5750*/  IMAD.X R57, R21, 0x1, R164, P2 ;  /* 0x0000000115397824 */ /* 0x000fe200010e06a4 */
[----:B0-----:R-:W-:Y:S01]  /*5760*/  IADD3 R80, P1, PT, R18, R163, RZ ;  /* 0x000000a312507210 */ /* 0x001fe20007f3e0ff */
[----:B------:R0:W2:Y:S01]  /*5770*/  @!P0 LDG.E.U16 R229, desc[UR8][R78.64] ;  /* 0x000000084ee58981 */ /* 0x0000a2000c1e1500 */
[----:B------:R-:W-:-:S03]  /*5780*/  PRMT R214, RZ, 0x7610, R214 ;  /* 0x00007610ffd67816 */ /* 0x000fc600000000d6 */
[----:B------:R1:W2:Y:S01]  /*5790*/  @!P0 LDG.E.U16 R225, desc[UR8][R56.64] ;  /* 0x0000000838e18981 */ /* 0x0002a2000c1e1500 */
[----:B------:R-:W-:Y:S01]  /*57a0*/  IMAD.X R81, R5, 0x1, R164, P1 ;  /* 0x0000000105517824 */ /* 0x000fe200008e06a4 */
[----:B------:R-:W-:Y:S02]  /*57b0*/  PRMT R224, RZ, 0x7610, R224 ;  /* 0x00007610ffe07816 */ /* 0x000fe400000000e0 */
[-C--:B0-----:R-:W-:Y:S02]  /*57c0*/  IADD3 R78, P2, PT, R2, R163.reuse, RZ ;  /* 0x000000a3024e7210 */ /* 0x081fe40007f5e0ff */
[----:B------:R0:W2:Y:S01]  /*57d0*/  @!P0 LDG.E.U16 R214, desc[UR8][R80.64] ;  /* 0x0000000850d68981 */ /* 0x0000a2000c1e1500 */
[----:B-1----:R-:W-:Y:S02]  /*57e0*/  IADD3 R56, P1, PT, R50, R163, RZ ;  /* 0x000000a332387210 */ /* 0x002fe40007f3e0ff */
[----:B------:R-:W-:Y:S01]  /*57f0*/  IMAD.X R79, R161, 0x1, R164, P2 ;  /* 0x00000001a14f7824 */ /* 0x000fe200010e06a4 */
[----:B------:R-:W-:-:S02]  /*5800*/  PRMT R223, RZ, 0x7610, R223 ;  /* 0x00007610ffdf7816 */ /* 0x000fc400000000df */
[----:B------:R-:W-:Y:S02]  /*5810*/  IMAD.X R57, R37, 0x1, R164, P1 ;  /* 0x0000000125397824 */ /* 0x000fe400008e06a4 */
[----:B------:R1:W2:Y:S01]  /*5820*/  @!P0 LDG.E.U16 R224, desc[UR8][R78.64] ;  /* 0x000000084ee08981 */ /* 0x0002a2000c1e1500 */
[-C--:B0-----:R-:W-:Y:S02]  /*5830*/  IADD3 R80, P1, PT, R98, R163.reuse, RZ ;  /* 0x000000a362507210 */ /* 0x081fe40007f3e0ff */
[----:B------:R-:W-:Y:S01]  /*5840*/  PRMT R221, RZ, 0x7610, R221 ;  /* 0x00007610ffdd7816 */ /* 0x000fe200000000dd */
[----:B------:R0:W2:Y:S01]  /*5850*/  @!P0 LDG.E.U16 R223, desc[UR8][R56.64] ;  /* 0x0000000838df8981 */ /* 0x0000a2000c1e1500 */
[----:B------:R-:W-:Y:S02]  /*5860*/  IADD3.X R81, PT, PT, R53, R164, RZ, P1, !PT ;  /* 0x000000a435517210 */ /* 0x000fe40000ffe4ff */
[----:B-1----:R-:W-:-:S03]  /*5870*/  IADD3 R78, P2, PT, R20, R163, RZ ;  /* 0x000000a3144e7210 */ /* 0x002fc60007f5e0ff */
[----:B------:R1:W2:Y:S01]  /*5880*/  @!P0 LDG.E.U16 R221, desc[UR8][R80.64] ;  /* 0x0000000850dd8981 */ /* 0x0002a2000c1e1500 */
[----:B0-----:R-:W-:Y:S01]  /*5890*/  IADD3 R56, P1, PT, R4, R163, RZ ;  /* 0x000000a304387210 */ /* 0x001fe20007f3e0ff */
[----:B------:R-:W-:Y:S01]  /*58a0*/  IMAD.X R79, R7, 0x1, R164, P2 ;  /* 0x00000001074f7824 */ /* 0x000fe200010e06a4 */
[----:B------:R-:W-:-:S03]  /*58b0*/  PRMT R216, RZ, 0x7610, R216 ;  /* 0x00007610ffd87816 */ /* 0x000fc600000000d8 */
[----:B------:R-:W-:Y:S01]  /*58c0*/  IMAD.X R57, R160, 0x1, R164, P1 ;  /* 0x00000001a0397824 */ /* 0x000fe200008e06a4 */
[----:B-1----:R-:W-:Y:S02]  /*58d0*/  IADD3 R80, P2, PT, R36, R163, RZ ;  /* 0x000000a324507210 */ /* 0x002fe40007f5e0ff */
[----:B------:R-:W-:Y:S02]  /*58e0*/  PRMT R206, RZ, 0x7610, R206 ;  /* 0x00007610ffce7816 */ /* 0x000fe400000000ce */
[----:B------:R0:W2:Y:S01]  /*58f0*/  @!P0 LDG.E.U16 R216, desc[UR8][R56.64] ;  /* 0x0000000838d88981 */ /* 0x0000a2000c1e1500 */
[----:B------:R-:W-:Y:S01]  /*5900*/  IMAD.X R81, R23, 0x1, R164, P2 ;  /* 0x0000000117517824 */ /* 0x000fe200010e06a4 */
[----:B------:R-:W-:Y:S02]  /*5910*/  PRMT R215, RZ, 0x7610, R215 ;  /* 0x00007610ffd77816 */ /* 0x000fe400000000d7 */
[----:B------:R1:W2:Y:S01]  /*5920*/  @!P0 LDG.E.U16 R206, desc[UR8][R78.64] ;  /* 0x000000084ece8981 */ /* 0x0002a2000c1e1500 */
[----:B------:R-:W-:-:S02]  /*5930*/  PRMT R198, RZ, 0x7610, R198 ;  /* 0x00007610ffc67816 */ /* 0x000fc400000000c6 */
[----:B------:R-:W-:Y:S01]  /*5940*/  PRMT R213, RZ, 0x7610, R213 ;  /* 0x00007610ffd57816 */ /* 0x000fe200000000d5 */
[----:B------:R3:W2:Y:S01]  /*5950*/  @!P0 LDG.E.U16 R215, desc[UR8][R80.64] ;  /* 0x0000000850d78981 */ /* 0x0006a2000c1e1500 */
[----:B0-----:R-:W-:-:S04]  /*5960*/  IADD3 R56, P2, PT, R22, R163, RZ ;  /* 0x000000a316387210 */ /* 0x001fc80007f5e0ff */
[----:B------:R-:W-:Y:S02]  /*5970*/  IADD3.X R57, PT, PT, R9, R164, RZ, P2, !PT ;  /* 0x000000a409397210 */ /* 0x000fe400017fe4ff */
[----:B-1----:R-:W-:-:S03]  /*5980*/  IADD3 R78, P1, PT, R52, R163, RZ ;  /* 0x000000a3344e7210 */ /* 0x002fc60007f3e0ff */
[----:B------:R0:W2:Y:S02]  /*5990*/  @!P0 LDG.E.U16 R198, desc[UR8][R56.64] ;  /* 0x0000000838c68981 */ /* 0x0000a4000c1e1500 */
[--C-:B------:R-:W-:Y:S01]  /*59a0*/  IMAD.X R79, R39, 0x1, R164.reuse, P1 ;  /* 0x00000001274f7824 */ /* 0x100fe200008e06a4 */
[-C--:B---3--:R-:W-:Y:S02]  /*59b0*/  IADD3 R80, P1, PT, R6, R163.reuse, RZ ;  /* 0x000000a306507210 */ /* 0x088fe40007f3e0ff */
[----:B------:R-:W-:Y:S02]  /*59c0*/  PRMT R207, RZ, 0x7610, R207 ;  /* 0x00007610ffcf7816 */ /* 0x000fe400000000cf */
[----:B------:R1:W3:Y:S01]  /*59d0*/  @!P0 LDG.E.U16 R213, desc[UR8][R78.64] ;  /* 0x000000084ed58981 */ /* 0x0002e2000c1e1500 */
[----:B0-----:R-:W-:Y:S01]  /*59e0*/  IADD3 R56, P2, PT, R38, R163, RZ ;  /* 0x000000a326387210 */ /* 0x001fe20007f5e0ff */
[----:B------:R-:W-:-:S04]  /*59f0*/  IMAD.X R81, R159, 0x1, R164, P1 ;  /* 0x000000019f517824 */ /* 0x000fc800008e06a4 */
[--C-:B------:R-:W-:Y:S01]  /*5a00*/  IMAD.X R57, R25, 0x1, R164.reuse, P2 ;  /* 0x0000000119397824 */ /* 0x100fe200010e06a4 */
[----:B-1----:R-:W-:Y:S02]  /*5a10*/  IADD3 R78, P1, PT, R54, R163, RZ ;  /* 0x000000a3364e7210 */ /* 0x002fe40007f3e0ff */
[----:B------:R-:W-:Y:S02]  /*5a20*/  PRMT R205, RZ, 0x7610, R205 ;  /* 0x00007610ffcd7816 */ /* 0x000fe400000000cd */
[----:B------:R0:W2:Y:S01]  /*5a30*/  @!P0 LDG.E.U16 R207, desc[UR8][R56.64] ;  /* 0x0000000838cf8981 */ /* 0x0000a2000c1e1500 */
[----:B------:R-:W-:Y:S01]  /*5a40*/  IMAD.X R79, R41, 0x1, R164, P1 ;  /* 0x00000001294f7824 */ /* 0x000fe200008e06a4 */
[----:B------:R-:W-:-:S04]  /*5a50*/  PRMT R190, RZ, 0x7610, R190 ;  /* 0x00007610ffbe7816 */ /* 0x000fc800000000be */
[----:B------:R1:W2:Y:S01]  /*5a60*/  @!P0 LDG.E.U16 R205, desc[UR8][R78.64] ;  /* 0x000000084ecd8981 */ /* 0x0002a2000c1e1500 */
[----:B0-----:R-:W-:-:S05]  /*5a70*/  IADD3 R56, P1, PT, R24, R163, RZ ;  /* 0x000000a318387210 */ /* 0x001fca0007f3e0ff */
[----:B------:R-:W-:Y:S01]  /*5a80*/  IMAD.X R57, R11, 0x1, R164, P1 ;  /* 0x000000010b397824 */ /* 0x000fe200008e06a4 */
[----:B-1----:R-:W-:-:S04]  /*5a90*/  IADD3 R78, P1, PT, R8, R163, RZ ;  /* 0x000000a3084e7210 */ /* 0x002fc80007f3e0ff */
[----:B------:R0:W2:Y:S01]  /*5aa0*/  @!P0 LDG.E.U16 R190, desc[UR8][R56.64] ;  /* 0x0000000838be8981 */ /* 0x0000a2000c1e1500 */
[----:B------:R-:W-:Y:S02]  /*5ab0*/  IADD3.X R79, PT, PT, R158, R164, RZ, P1, !PT ;  /* 0x000000a49e4f7210 */ /* 0x000fe40000ffe4ff */
[----:B------:R-:W-:Y:S02]  /*5ac0*/  PRMT R199, RZ, 0x7610, R199 ;  /* 0x00007610ffc77816 */ /* 0x000fe400000000c7 */
[----:B0-----:R-:W-:-:S05]  /*5ad0*/  IADD3 R56, P1, PT, R40, R163, RZ ;  /* 0x000000a328387210 */ /* 0x001fca0007f3e0ff */
[----:B------:R-:W-:-:S05]  /*5ae0*/  IMAD.X R57, R27, 0x1, R164, P1 ;  /* 0x000000011b397824 */ /* 0x000fca00008e06a4 */
[----:B------:R0:W2:Y:S01]  /*5af0*/  @!P0 LDG.E.U16 R199, desc[UR8][R56.64] ;  /* 0x0000000838c78981 */ /* 0x0000a2000c1e1500 */
[----:B------:R-:W-:Y:S02]  /*5b00*/  PRMT R197, RZ, 0x7610, R197 ;  /* 0x00007610ffc57816 */ /* 0x000fe400000000c5 */
[----:B0-----:R-:W-:Y:S02]  /*5b10*/  IADD3 R56, P1, PT, R88, R163, RZ ;  /* 0x000000a358387210 */ /* 0x001fe40007f3e0ff */
[----:B------:R-:W-:-:S03]  /*5b20*/  PRMT R200, RZ, 0x7610, R200 ;  /* 0x00007610ffc87816 */ /* 0x000fc600000000c8 */
[----:B------:R-:W-:-:S03]  /*5b30*/  IMAD.X R57, R43, 0x1, R164, P1 ;  /* 0x000000012b397824 */ /* 0x000fc600008e06a4 */
[----:B------:R0:W2:Y:S04]  /*5b40*/  @!P0 LDG.E.U16 R200, desc[UR8][R78.64] ;  /* 0x000000084ec88981 */ /* 0x0000a8000c1e1500 */
[----:B------:R1:W2:Y:S01]  /*5b50*/  @!P0 LDG.E.U16 R197, desc[UR8][R56.64] ;  /* 0x0000000838c58981 */ /* 0x0002a2000c1e1500 */
[----:B0-----:R-:W-:Y:S02]  /*5b60*/  PRMT R79, RZ, 0x7610, R79 ;  /* 0x00007610ff4f7816 */ /* 0x001fe4000000004f */
[----:B-1----:R-:W-:-:S05]  /*5b70*/  IADD3 R56, P1, PT, R10, R163, RZ ;  /* 0x000000a30a387210 */ /* 0x002fca0007f3e0ff */
[----:B------:R-:W-:-:S05]  /*5b80*/  IMAD.X R57, R157, 0x1, R164, P1 ;  /* 0x000000019d397824 */ /* 0x000fca00008e06a4 */
[----:B------:R0:W3:Y:S01]  /*5b90*/  @!P0 LDG.E.U16 R79, desc[UR8][R56.64] ;  /* 0x00000008384f8981 */ /* 0x0000e2000c1e1500 */
[----:B------:R-:W-:Y:S02]  /*5ba0*/  PRMT R192, RZ, 0x7610, R192 ;  /* 0x00007610ffc07816 */ /* 0x000fe400000000c0 */
[----:B0-----:R-:W-:-:S05]  /*5bb0*/  IADD3 R56, P1, PT, R26, R163, RZ ;  /* 0x000000a31a387210 */ /* 0x001fca0007f3e0ff */
[----:B------:R-:W-:Y:S01]  /*5bc0*/  IMAD.X R57, R13, 0x1, R164, P1 ;  /* 0x000000010d397824 */ /* 0x000fe200008e06a4 */
[----:B------:R-:W-:-:S04]  /*5bd0*/  PRMT R191, RZ, 0x7610, R191 ;  /* 0x00007610ffbf7816 */ /* 0x000fc800000000bf */
[----:B------:R0:W3:Y:S02]  /*5be0*/  @!P0 LDG.E.U16 R192, desc[UR8][R56.64] ;  /* 0x0000000838c08981 */ /* 0x0000e4000c1e1500 */
[----:B0-----:R-:W-:-:S04]  /*5bf0*/  IADD3 R56, P1, PT, R42, R163, RZ ;  /* 0x000000a32a387210 */ /* 0x001fc80007f3e0ff */
[----:B------:R-:W-:-:S05]  /*5c00*/  IADD3.X R57, PT, PT, R29, R164, RZ, P1, !PT ;  /* 0x000000a41d397210 */ /* 0x000fca0000ffe4ff */
[----:B------:R0:W3:Y:S01]  /*5c10*/  @!P0 LDG.E.U16 R191, desc[UR8][R56.64] ;  /* 0x0000000838bf8981 */ /* 0x0000e2000c1e1500 */
[----:B------:R-:W-:Y:S02]  /*5c20*/  PRMT R189, RZ, 0x7610, R189 ;  /* 0x00007610ffbd7816 */ /* 0x000fe400000000bd */
[----:B0-----:R-:W-:-:S05]  /*5c30*/  IADD3 R56, P1, PT, R90, R163, RZ ;  /* 0x000000a35a387210 */ /* 0x001fca0007f3e0ff */
[----:B------:R-:W-:-:S05]  /*5c40*/  IMAD.X R57, R45, 0x1, R164, P1 ;  /* 0x000000012d397824 */ /* 0x000fca00008e06a4 */
[----:B------:R0:W3:Y:S01]  /*5c50*/  @!P0 LDG.E.U16 R189, desc[UR8][R56.64] ;  /* 0x0000000838bd8981 */ /* 0x0000e2000c1e1500 */
[----:B------:R-:W-:Y:S02]  /*5c60*/  PRMT R63, RZ, 0x7610, R63 ;  /* 0x00007610ff3f7816 */ /* 0x000fe4000000003f */
[----:B0-----:R-:W-:Y:S02]  /*5c70*/  IADD3 R56, P1, PT, R12, R163, RZ ;  /* 0x000000a30c387210 */ /* 0x001fe40007f3e0ff */
[----:B------:R-:W-:-:S03]  /*5c80*/  PRMT R208, RZ, 0x7610, R208 ;  /* 0x00007610ffd07816 */ /* 0x000fc600000000d0 */
[----:B------:R-:W-:-:S03]  /*5c90*/  IMAD.X R57, R155, 0x1, R164, P1 ;  /* 0x000000019b397824 */ /* 0x000fc600008e06a4 */
[----:B------:R0:W3:Y:S04]  /*5ca0*/  @!P0 LDG.E.U16 R208, desc[UR8][R80.64] ;  /* 0x0000000850d08981 */ /* 0x0000e8000c1e1500 */
[----:B------:R1:W3:Y:S01]  /*5cb0*/  @!P0 LDG.E.U16 R63, desc[UR8][R56.64] ;  /* 0x00000008383f8981 */ /* 0x0002e2000c1e1500 */
[----:B0-----:R-:W-:Y:S02]  /*5cc0*/  PRMT R81, RZ, 0x7610, R81 ;  /* 0x00007610ff517816 */ /* 0x001fe40000000051 */
[----:B-1----:R-:W-:-:S05]  /*5cd0*/  IADD3 R56, P1, PT, R28, R163, RZ ;  /* 0x000000a31c387210 */ /* 0x002fca0007f3e0ff */
[----:B------:R-:W-:Y:S01]  /*5ce0*/  IMAD.X R57, R15, 0x1, R164, P1 ;  /* 0x000000010f397824 */ /* 0x000fe200008e06a4 */
[----:B------:R-:W0:Y:S04]  /*5cf0*/  S2R R230, SR_TID.X ;  /* 0x0000000000e67919 */ /* 0x000e280000002100 */
[----:B------:R1:W3:Y:S01]  /*5d00*/  @!P0 LDG.E.U16 R81, desc[UR8][R56.64] ;  /* 0x0000000838518981 */ /* 0x0002e2000c1e1500 */
[----:B------:R-:W-:Y:S02]  /*5d10*/  PRMT R80, RZ, 0x7610, R80 ;  /* 0x00007610ff507816 */ /* 0x000fe40000000050 */
[----:B-1----:R-:W-:-:S05]  /*5d20*/  IADD3 R56, P1, PT, R44, R163, RZ ;  /* 0x000000a32c387210 */ /* 0x002fca0007f3e0ff */
[----:B------:R-:W-:Y:S01]  /*5d30*/  IMAD.X R57, R31, 0x1, R164, P1 ;  /* 0x000000011f397824 */ /* 0x000fe200008e06a4 */
[----:B------:R-:W-:-:S04]  /*5d40*/  PRMT R78, RZ, 0x7610, R78 ;  /* 0x00007610ff4e7816 */ /* 0x000fc8000000004e */
[----:B------:R1:W3:Y:S02]  /*5d50*/  @!P0 LDG.E.U16 R80, desc[UR8][R56.64] ;  /* 0x0000000838508981 */ /* 0x0002e4000c1e1500 */
[----:B-1----:R-:W-:-:S04]  /*5d60*/  IADD3 R56, P1, PT, R92, R163, RZ ;  /* 0x000000a35c387210 */ /* 0x002fc80007f3e0ff */
[----:B------:R-:W-:-:S05]  /*5d70*/  IADD3.X R57, PT, PT, R47, R164, RZ, P1, !PT ;  /* 0x000000a42f397210 */ /* 0x000fca0000ffe4ff */
[----:B------:R1:W3:Y:S01]  /*5d80*/  @!P0 LDG.E.U16 R78, desc[UR8][R56.64] ;  /* 0x00000008384e8981 */ /* 0x0002e2000c1e1500 */
[----:B------:R-:W-:Y:S02]  /*5d90*/  PRMT R61, RZ, 0x7610, R61 ;  /* 0x00007610ff3d7816 */ /* 0x000fe4000000003d */
[----:B-1----:R-:W-:-:S05]  /*5da0*/  IADD3 R56, P1, PT, R14, R163, RZ ;  /* 0x000000a30e387210 */ /* 0x002fca0007f3e0ff */
[----:B------:R-:W-:Y:S01]  /*5db0*/  IMAD.X R57, R0, 0x1, R164, P1 ;  /* 0x0000000100397824 */ /* 0x000fe200008e06a4 */
[----:B------:R-:W1:Y:S04]  /*5dc0*/  S2UR UR6, SR_CgaCtaId ;  /* 0x00000000000679c3 */ /* 0x000e680000008800 */
[----:B------:R4:W3:Y:S01]  /*5dd0*/  @!P0 LDG.E.U16 R61, desc[UR8][R56.64] ;  /* 0x00000008383d8981 */ /* 0x0008e2000c1e1500 */
[----:B------:R-:W-:Y:S01]  /*5de0*/  SHF.R.S32.HI R73, RZ, 0x6, R72 ;  /* 0x00000006ff497819 */ /* 0x000fe20000011448 */
[C---:B0-----:R-:W-:Y:S02]  /*5df0*/  IMAD.SHL.U32 R84, R230.reuse, 0x20, RZ ;  /* 0x00000020e6547824 */ /* 0x041fe400078e00ff */
[----:B----4-:R-:W-:Y:S01]  /*5e00*/  IMAD.SHL.U32 R56, R230, 0x40, RZ ;  /* 0x00000040e6387824 */ /* 0x010fe200078e00ff */
[----:B------:R-:W-:-:S04]  /*5e10*/  SGXT R73, R73, 0x1 ;  /* 0x000000014949781a */ /* 0x000fc80000000200 */
[----:B------:R-:W-:Y:S02]  /*5e20*/  LOP3.LUT R57, R56, 0x1800, RZ, 0xc0, !PT ;  /* 0x0000180038397812 */ /* 0x000fe400078ec0ff */
[----:B------:R-:W-:Y:S01]  /*5e30*/  LOP3.LUT R56, R230, 0x7, RZ, 0xc0, !PT ;  /* 0x00000007e6387812 */ /* 0x000fe200078ec0ff */
[----:B------:R-:W-:Y:S01]  /*5e40*/  IMAD.SHL.U32 R235, R72, 0x2, RZ ;  /* 0x0000000248eb7824 */ /* 0x000fe200078e00ff */
[----:B------:R-:W-:Y:S01]  /*5e50*/  SHF.R.S32.HI R251, RZ, 0x2, R230 ;  /* 0x00000002fffb7819 */ /* 0x000fe200000114e6 */
[----:B------:R-:W0:Y:S01]  /*5e60*/  S2UR UR5, SR_CgaCtaId ;  /* 0x00000000000579c3 */ /* 0x000e220000008800 */
[----:B------:R-:W-:Y:S02]  /*5e70*/  LOP3.LUT R72, R84, 0x60, RZ, 0xc0, !PT ;  /* 0x0000006054487812 */ /* 0x000fe400078ec0ff */
[C---:B------:R-:W-:Y:S01]  /*5e80*/  LEA R86, R56.reuse, R57, 0x8 ;  /* 0x0000003938567211 */ /* 0x040fe200078e40ff */
[----:B------:R-:W-:Y:S01]  /*5e90*/  IMAD.SHL.U32 R56, R56, 0x10, RZ ;  /* 0x0000001038387824 */ /* 0x000fe200078e00ff */
[----:B------:R-:W-:Y:S01]  /*5ea0*/  LOP3.LUT R84, R73, 0x90, RZ, 0xc0, !PT ;  /* 0x0000009049547812 */ /* 0x000fe200078ec0ff */
[----:B------:R-:W-:Y:S01]  /*5eb0*/  IMAD.SHL.U32 R57, R230, 0x2, RZ ;  /* 0x00000002e6397824 */ /* 0x000fe200078e00ff */
[----:B------:R-:W-:-:S02]  /*5ec0*/  SGXT R251, R251, 0x1 ;  /* 0x00000001fbfb781a */ /* 0x000fc40000000200 */
[----:B------:R-:W-:Y:S02]  /*5ed0*/  LOP3.LUT R235, R84, 0x7e, R235, 0x78, !PT ;  /* 0x0000007e54eb7812 */ /* 0x000fe400078e78eb */
[----:B------:R-:W-:Y:S02]  /*5ee0*/  LOP3.LUT R84, R56, 0x30, R57, 0x78, !PT ;  /* 0x0000003038547812 */ /* 0x000fe400078e7839 */
[----:B------:R-:W-:Y:S02]  /*5ef0*/  LOP3.LUT R72, R72, 0x90, R251, 0xf8, !PT ;  /* 0x0000009048487812 */ /* 0x000fe400078ef8fb */
[----:B------:R-:W-:Y:S02]  /*5f00*/  IADD3 R56, P1, PT, R30, R163, RZ ;  /* 0x000000a31e387210 */ /* 0x000fe40007f3e0ff */
[----:B------:R-:W-:Y:S02]  /*5f10*/  LOP3.LUT R251, R72, 0x10, R57, 0x78, !PT ;  /* 0x0000001048fb7812 */ /* 0x000fe400078e7839 */
[----:B------:R-:W-:Y:S01]  /*5f20*/  PRMT R73, RZ, 0x7610, R73 ;  /* 0x00007610ff497816 */ /* 0x000fe20000000049 */
[----:B------:R-:W-:Y:S01]  /*5f30*/  IMAD.X R57, R17, 0x1, R164, P1 ;  /* 0x0000000111397824 */ /* 0x000fe200008e06a4 */
[----:B------:R-:W-:Y:S01]  /*5f40*/  UMOV UR4, 0x400 ;  /* 0x0000040000047882 */ /* 0x000fe20000000000 */
[----:B------:R-:W-:Y:S01]  /*5f50*/  SHF.L.U32 R72, R230, 0x4, RZ ;  /* 0x00000004e6487819 */ /* 0x000fe200000006ff */
[----:B-1----:R-:W-:-:S02]  /*5f60*/  ULEA UR6, UR6, UR4, 0x18 ;  /* 0x0000000406067291 */ /* 0x002fc4000f8ec0ff */
[----:B------:R1:W4:Y:S01]  /*5f70*/  @!P0 LDG.E.U16 R73, desc[UR8][R56.64] ;  /* 0x0000000838498981 */ /* 0x000322000c1e1500 */
[----:B------:R-:W-:Y:S01]  /*5f80*/  LOP3.LUT R72, R72, 0x100, RZ, 0xc0, !PT ;  /* 0x0000010048487812 */ /* 0x000fe200078ec0ff */
[----:B------:R-:W-:Y:S01]  /*5f90*/  IMAD.IADD R86, R86, 0x1, R84 ;  /* 0x0000000156567824 */ /* 0x000fe200078e0254 */
[----:B0-----:R-:W-:Y:S02]  /*5fa0*/  ULEA UR4, UR5, UR4, 0x18 ;  /* 0x0000000405047291 */ /* 0x001fe4000f8ec0ff */
[--C-:B------:R-:W-:Y:S02]  /*5fb0*/  IADD3 R84, PT, PT, R251, UR6, R72.reuse ;  /* 0x00000006fb547c10 */ /* 0x100fe4000fffe048 */
[----:B-1----:R-:W-:Y:S02]  /*5fc0*/  IADD3 R56, P1, PT, R46, R163, RZ ;  /* 0x000000a32e387210 */ /* 0x002fe40007f3e0ff */
[----:B------:R-:W-:-:S03]  /*5fd0*/  PRMT R72, RZ, 0x7610, R72 ;  /* 0x00007610ff487816 */ /* 0x000fc60000000048 */
[----:B------:R-:W-:Y:S01]  /*5fe0*/  IMAD.X R57, R33, 0x1, R164, P1 ;  /* 0x0000000121397824 */ /* 0x000fe200008e06a4 */
[----:B-----5:R0:W-:Y:S04]  /*5ff0*/  STS.U16 [R235+UR4+0x4000], R62 ;  /* 0x0040003eeb007988 */ /* 0x0201e80008000404 */
[----:B------:R1:W5:Y:S01]  /*6000*/  @!P0 LDG.E.U16 R72, desc[UR8][R56.64] ;  /* 0x0000000838488981 */ /* 0x000362000c1e1500 */
[----:B0-----:R-:W-:Y:S02]  /*6010*/  PRMT R62, RZ, 0x7610, R62 ;  /* 0x00007610ff3e7816 */ /* 0x001fe4000000003e */
[----:B-1----:R-:W-:-:S05]  /*6020*/  IADD3 R56, P1, PT, R94, R163, RZ ;  /* 0x000000a35e387210 */ /* 0x002fca0007f3e0ff */
[----:B------:R-:W-:-:S05]  /*6030*/  IMAD.X R57, R49, 0x1, R164, P1 ;  /* 0x0000000131397824 */ /* 0x000fca00008e06a4 */
[----:B------:R0:W4:Y:S02]  /*6040*/  @!P0 LDG.E.U16 R62, desc[UR8][R56.64] ;  /* 0x00000008383e8981 */ /* 0x000124000c1e1500 */
[----:B0-----:R-:W-:Y:S02]  /*6050*/  IMAD.MOV.U32 R56, RZ, RZ, R152 ;  /* 0x000000ffff387224 */ /* 0x001fe400078e0098 */
[----:B------:R-:W-:Y:S02]  /*6060*/  IMAD.MOV.U32 R57, RZ, RZ, R145 ;  /* 0x000000ffff397224 */ /* 0x000fe400078e0091 */
[----:B------:R-:W-:-:S04]  /*6070*/  IMAD.WIDE R56, R166, 0x2, R56 ;  /* 0x00000002a6387825 */ /* 0x000fc800078e0238 */
[----:B------:R-:W-:Y:S01]  /*6080*/  IMAD.MOV.U32 R145, RZ, RZ, R57 ;  /* 0x000000ffff917224 */ /* 0x000fe200078e0039 */
[----:B------:R-:W-:Y:S01]  /*6090*/  MOV R152, R56 ;  /* 0x0000003800987202 */ /* 0x000fe20000000f00 */
[----:B------:R-:W-:Y:S01]  /*60a0*/  IMAD.MOV.U32 R56, RZ, RZ, R150 ;  /* 0x000000ffff387224 */ /* 0x000fe200078e0096 */
[----:B------:R-:W-:-:S03]  /*60b0*/  MOV R57, R141 ;  /* 0x0000008d00397202 */ /* 0x000fc60000000f00 */
[----:B------:R-:W-:-:S04]  /*60c0*/  IMAD.WIDE R56, R166, 0x2, R56 ;  /* 0x00000002a6387825 */ /* 0x000fc800078e0238 */
[----:B------:R-:W-:Y:S02]  /*60d0*/  IMAD.MOV.U32 R150, RZ, RZ, R56 ;  /* 0x000000ffff967224 */ /* 0x000fe400078e0038 */
[----:B------:R-:W-:Y:S02]  /*60e0*/  IMAD.MOV.U32 R141, RZ, RZ, R57 ;  /* 0x000000ffff8d7224 */ /* 0x000fe400078e0039 */
[----:B------:R-:W-:Y:S02]  /*60f0*/  IMAD.MOV.U32 R56, RZ, RZ, R148 ;  /* 0x000000ffff387224 */ /* 0x000fe400078e0094 */
[----:B------:R-:W-:Y:S02]  /*6100*/  IMAD.MOV.U32 R57, RZ, RZ, R137 ;  /* 0x000000ffff397224 */ /* 0x000fe400078e0089 */
[----:B------:R-:W-:-:S04]  /*6110*/  IMAD.WIDE R56, R166, 0x2, R56 ;  /* 0x00000002a6387825 */ /* 0x000fc800078e0238 */
[----:B------:R-:W-:Y:S01]  /*6120*/  IMAD.MOV.U32 R148, RZ, RZ, R56 ;  /* 0x000000ffff947224 */ /* 0x000fe200078e0038 */
[----:B------:R-:W-:Y:S01]  /*6130*/  MOV R56, R146 ;  /* 0x0000009200387202 */ /* 0x000fe20000000f00 */
[----:B------:R-:W-:Y:S02]  /*6140*/  IMAD.MOV.U32 R137, RZ, RZ, R57 ;  /* 0x000000ffff897224 */ /* 0x000fe400078e0039 */
[----:B------:R-:W-:Y:S01]  /*6150*/  IMAD.MOV.U32 R57, RZ, RZ, R133 ;  /* 0x000000ffff397224 */ /* 0x000fe200078e0085 */
[----:B------:R-:W-:Y:S01]  /*6160*/  LOP3.LUT R230, R230, 0x7f, RZ, 0xc0, !PT ;  /* 0x0000007fe6e67812 */ /* 0x000fe200078ec0ff */
[----:B------:R-:W-:-:S04]  /*6170*/  IMAD.WIDE R56, R166, 0x2, R56 ;  /* 0x00000002a6387825 */ /* 0x000fc800078e0238 */
[----:B------:R-:W-:Y:S01]  /*6180*/  IMAD.SHL.U32 R230, R230, 0x2, RZ ;  /* 0x00000002e6e67824 */ /* 0x000fe200078e00ff */
[----:B------:R-:W-:Y:S01]  /*6190*/  MOV R133, R57 ;  /* 0x0000003900857202 */ /* 0x000fe20000000f00 */
[----:B------:R-:W-:Y:S01]  /*61a0*/  IMAD.SHL.U32 R57, R238, 0x2, RZ ;  /* 0x00000002ee397824 */ /* 0x000fe200078e00ff */
[----:B--2---:R0:W-:Y:S01]  /*61b0*/  STS.U16 [R235+UR4+0x4300], R58 ;  /* 0x0043003aeb007988 */ /* 0x0041e20008000404 */
[----:B------:R-:W-:Y:S01]  /*61c0*/  IMAD.MOV.U32 R146, RZ, RZ, R56 ;  /* 0x000000ffff927224 */ /* 0x000fe200078e0038 */
[C---:B------:R-:W-:Y:S02]  /*61d0*/  LOP3.LUT R56, R230.reuse, 0x10, RZ, 0x3c, !PT ;  /* 0x00000010e6387812 */ /* 0x040fe400078e3cff */
[----:B------:R-:W-:Y:S04]  /*61e0*/  STS.U16 [R235+UR4+0x4100], R60 ;  /* 0x0041003ceb007988 */ /* 0x000fe80008000404 */
[----:B------:R1:W-:Y:S01]  /*61f0*/  STS.U16 [R235+UR4+0x4200], R59 ;  /* 0x0042003beb007988 */ /* 0x0003e20008000404 */
[----:B0-----:R-:W-:-:S03]  /*6200*/  LOP3.LUT R58, R230, 0x20, RZ, 0x3c, !PT ;  /* 0x00000020e63a7812 */ /* 0x001fc600078e3cff */
[----:B------:R-:W-:Y:S04]  /*6210*/  STS.U16 [R235+UR4+0x4400], R249 ;  /* 0x004400f9eb007988 */ /* 0x000fe80008000404 */
[----:B------:R-:W-:Y:S04]  /*6220*/  STS.U16 [R235+UR4+0x4500], R248 ;  /* 0x004500f8eb007988 */ /* 0x000fe80008000404 */
[----:B------:R-:W-:Y:S01]  /*6230*/  STS.U16 [R235+UR4+0x4600], R247 ;  /* 0x004600f7eb007988 */ /* 0x000fe20008000404 */
[----:B-1----:R-:W-:-:S03]  /*6240*/  LOP3.LUT R59, R230, 0x40, RZ, 0x3c, !PT ;  /* 0x00000040e63b7812 */ /* 0x002fc600078e3cff */
[----:B------:R-:W-:Y:S04]  /*6250*/  STS.U16 [R235+UR4+0x4700], R246 ;  /* 0x004700f6eb007988 */ /* 0x000fe80008000404 */
        /* <DEDUP_REMOVED lines=11> */
[----:B------:R-:W-:Y:S04]  /*6310*/  STS.U16 [R57+UR4], R233 ;  /* 0x000000e939007988 */ /* 0x000fe80008000404 */
[----:B------:R-:W-:Y:S04]  /*6320*/  STS.U16 [R57+UR4+0x800], R222 ;  /* 0x000800de39007988 */ /* 0x000fe80008000404 */
[----:B------:R-:W-:Y:S04]  /*6330*/  STS.U16 [R57+UR4+0x1000], R232 ;  /* 0x001000e839007988 */ /* 0x000fe80008000404 */
[----:B------:R-:W-:Y:S04]  /*6340*/  STS.U16 [R57+UR4+0x1800], R231 ;  /* 0x001800e739007988 */ /* 0x000fe80008000404 */
[----:B------:R0:W-:Y:S04]  /*6350*/  STS.U16 [R57+UR4+0x2000], R229 ;  /* 0x002000e539007988 */ /* 0x0001e80008000404 */
[----:B------:R-:W-:Y:S04]  /*6360*/  STS.U16 [R56+UR4+0x2900], R228 ;  /* 0x002900e438007988 */ /* 0x000fe80008000404 */
[----:B------:R-:W-:Y:S01]  /*6370*/  STS.U16 [R56+UR4+0x3100], R227 ;  /* 0x003100e338007988 */ /* 0x000fe20008000404 */
[----:B0-----:R-:W-:-:S03]  /*6380*/  LOP3.LUT R57, R230, 0x30, RZ, 0x3c, !PT ;  /* 0x00000030e6397812 */ /* 0x001fc600078e3cff */
[----:B------:R-:W-:Y:S04]  /*6390*/  STS.U16 [R56+UR4+0x3900], R226 ;  /* 0x003900e238007988 */ /* 0x000fe80008000404 */
[----:B------:R-:W-:Y:S04]  /*63a0*/  STS.U16 [R56+UR4+0x1100], R225 ;  /* 0x001100e138007988 */ /* 0x000fe80008000404 */
        /* <DEDUP_REMOVED lines=12> */
[----:B---3--:R0:W-:Y:S04]  /*6470*/  STS.U16 [R58+UR4+0x1a00], R213 ;  /* 0x001a00d53a007988 */ /* 0x0081e80008000404 */
[----:B------:R-:W-:Y:S04]  /*6480*/  STS.U16 [R57+UR4+0x2300], R212 ;  /* 0x002300d439007988 */ /* 0x000fe80008000404 */
[----:B------:R-:W-:Y:S01]  /*6490*/  STS.U16 [R57+UR4+0x2b00], R211 ;  /* 0x002b00d339007988 */ /* 0x000fe20008000404 */
[----:B0-----:R-:W-:-:S02]  /*64a0*/  LOP3.LUT R58, R230, 0x60, RZ, 0x3c, !PT ;  /* 0x00000060e63a7812 */ /* 0x001fc400078e3cff */
[----:B------:R-:W-:Y:S01]  /*64b0*/  LOP3.LUT R230, R230, 0x70, RZ, 0x3c, !PT ;  /* 0x00000070e6e67812 */ /* 0x000fe200078e3cff */
        /* <DEDUP_REMOVED lines=33> */
[----:B------:R0:W-:Y:S04]  /*66d0*/  STS.U16 [R230+UR4+0x3f00], R74 ;  /* 0x003f004ae6007988 */ /* 0x0001e80008000404 */
[----:B------:R-:W-:Y:S04]  /*66e0*/  STS.U16 [R230+UR4+0x700], R61 ;  /* 0x0007003de6007988 */ /* 0x000fe80008000404 */
[----:B----4-:R-:W-:Y:S04]  /*66f0*/  STS.U16 [R230+UR4+0xf00], R73 ;  /* 0x000f0049e6007988 */ /* 0x010fe80008000404 */
[----:B-----5:R1:W-:Y:S04]  /*6700*/  STS.U16 [R230+UR4+0x1700], R72 ;  /* 0x00170048e6007988 */ /* 0x0203e80008000404 */
[----:B------:R-:W-:Y:S01]  /*6710*/  STS.U16 [R230+UR4+0x1f00], R62 ;  /* 0x001f003ee6007988 */ /* 0x000fe20008000404 */
[----:B------:R-:W-:Y:S01]  /*6720*/  BAR.SYNC.DEFER_BLOCKING 0x0 ;  /* 0x0000000000007b1d */ /* 0x000fe20000010000 */
[----:B0-----:R-:W-:-:S02]  /*6730*/  IMAD.MOV.U32 R74, RZ, RZ, R144 ;  /* 0x000000ffff4a7224 */ /* 0x001fc400078e0090 */
[----:B------:R-:W-:Y:S02]  /*6740*/  IMAD.MOV.U32 R75, RZ, RZ, R131 ;  /* 0x000000ffff4b7224 */ /* 0x000fe400078e0083 */
[----:B------:R-:W-:Y:S02]  /*6750*/  IMAD.MOV.U32 R76, RZ, RZ, R142 ;  /* 0x000000ffff4c7224 */ /* 0x000fe400078e008e */
[----:B------:R-:W-:Y:S02]  /*6760*/  IMAD.MOV.U32 R77, RZ, RZ, R129 ;  /* 0x000000ffff4d7224 */ /* 0x000fe400078e0081 */
[----:B------:R-:W-:-:S04]  /*6770*/  IMAD.WIDE R74, R166, 0x2, R74 ;  /* 0x00000002a64a7825 */ /* 0x000fc800078e024a */
[----:B------:R-:W-:Y:S01]  /*6780*/  IMAD.WIDE R76, R166, 0x2, R76 ;  /* 0x00000002a64c7825 */ /* 0x000fe200078e024c */
[----:B------:R-:W-:-:S03]  /*6790*/  MOV R144, R74 ;  /* 0x0000004a00907202 */ /* 0x000fc60000000f00 */
[----:B------:R-:W-:Y:S01]  /*67a0*/  IMAD.MOV.U32 R131, RZ, RZ, R75 ;  /* 0x000000ffff837224 */ /* 0x000fe200078e004b */
[----:B------:R-:W-:Y:S04]  /*67b0*/  LDSM.16.MT88.4 R60, [R84+0x4000] ;  /* 0x00400000543c783b */ /* 0x000fe80000004200 */
[----:B------:R-:W0:Y:S01]  /*67c0*/  LDSM.16.M88.4 R56, [R86+UR6] ;  /* 0x000000065638783b */ /* 0x000e220008000200 */
[----:B------:R-:W-:Y:S01]  /*67d0*/  MOV R75, R127 ;  /* 0x0000007f004b7202 */ /* 0x000fe20000000f00 */
[----:B------:R-:W-:Y:S02]  /*67e0*/  IMAD.MOV.U32 R74, RZ, RZ, R140 ;  /* 0x000000ffff4a7224 */ /* 0x000fe400078e008c */
[----:B-1----:R-:W-:Y:S02]  /*67f0*/  IMAD.MOV.U32 R72, RZ, RZ, R138 ;  /* 0x000000ffff487224 */ /* 0x002fe400078e008a */
[----:B------:R-:W-:-:S02]  /*6800*/  IMAD.MOV.U32 R73, RZ, RZ, R125 ;  /* 0x000000ffff497224 */ /* 0x000fc400078e007d */
[----:B------:R-:W-:Y:S02]  /*6810*/  IMAD.MOV.U32 R142, RZ, RZ, R76 ;  /* 0x000000ffff8e7224 */ /* 0x000fe400078e004c */
[----:B------:R-:W-:Y:S02]  /*6820*/  IMAD.MOV.U32 R129, RZ, RZ, R77 ;  /* 0x000000ffff817224 */ /* 0x000fe400078e004d */
[----:B------:R-:W-:Y:S02]  /*6830*/  IMAD.MOV.U32 R78, RZ, RZ, R134 ;  /* 0x000000ffff4e7224 */ /* 0x000fe400078e0086 */
[----:B------:R-:W-:Y:S02]  /*6840*/  IMAD.MOV.U32 R79, RZ, RZ, R121 ;  /* 0x000000ffff4f7224 */ /* 0x000fe400078e0079 */
[----:B------:R-:W-:Y:S02]  /*6850*/  IMAD.MOV.U32 R76, RZ, RZ, R132 ;  /* 0x000000ffff4c7224 */ /* 0x000fe400078e0084 */
[----:B------:R-:W-:-:S02]  /*6860*/  IMAD.MOV.U32 R77, RZ, RZ, R119 ;  /* 0x000000ffff4d7224 */ /* 0x000fc400078e0077 */
[----:B------:R-:W-:-:S04]  /*6870*/  IMAD.WIDE R74, R166, 0x2, R74 ;  /* 0x00000002a64a7825 */ /* 0x000fc800078e024a */
[----:B------:R-:W-:Y:S01]  /*6880*/  IMAD.WIDE R72, R166, 0x2, R72 ;  /* 0x00000002a6487825 */ /* 0x000fe200078e0248 */
[----:B------:R-:W-:-:S03]  /*6890*/  MOV R140, R74 ;  /* 0x0000004a008c7202 */ /* 0x000fc60000000f00 */
[----:B------:R-:W-:-:S04]  /*68a0*/  IMAD.WIDE R78, R166, 0x2, R78 ;  /* 0x00000002a64e7825 */ /* 0x000fc800078e024e */
[----:B------:R-:W-:-:S04]  /*68b0*/  IMAD.WIDE R76, R166, 0x2, R76 ;  /* 0x00000002a64c7825 */ /* 0x000fc800078e024c */
[----:B------:R-:W-:Y:S02]  /*68c0*/  IMAD.MOV.U32 R127, RZ, RZ, R75 ;  /* 0x000000ffff7f7224 */ /* 0x000fe400078e004b */
[----:B------:R-:W-:Y:S02]  /*68d0*/  IMAD.MOV.U32 R138, RZ, RZ, R72 ;  /* 0x000000ffff8a7224 */ /* 0x000fe400078e0048 */
[----:B------:R-:W-:Y:S01]  /*68e0*/  IMAD.MOV.U32 R125, RZ, RZ, R73 ;  /* 0x000000ffff7d7224 */ /* 0x000fe200078e0049 */
[----:B------:R-:W-:Y:S01]  /*68f0*/  MOV R119, R77 ;  /* 0x0000004d00777202 */ /* 0x000fe20000000f00 */
[----:B------:R-:W1:Y:S01]  /*6900*/  LDSM.16.M88.4 R72, [R86+UR6+0x2000] ;  /* 0x002000065648783b */ /* 0x000e620008000200 */
[----:B------:R-:W-:Y:S02]  /*6910*/  IMAD.MOV.U32 R134, RZ, RZ, R78 ;  /* 0x000000ffff867224 */ /* 0x000fe400078e004e */
[----:B------:R-:W-:Y:S02]  /*6920*/  IMAD.MOV.U32 R121, RZ, RZ, R79 ;  /* 0x000000ffff797224 */ /* 0x000fe400078e004f */
[----:B------:R-:W-:-:S02]  /*6930*/  IMAD.MOV.U32 R132, RZ, RZ, R76 ;  /* 0x000000ffff847224 */ /* 0x000fc400078e004c */
[----:B------:R-:W2:Y:S01]  /*6940*/  LDSM.16.MT88.4 R76, [R84+0x4200] ;  /* 0x00420000544c783b */ /* 0x000ea20000004200 */
[----:B------:R-:W-:Y:S01]  /*6950*/  MOV R81, R123 ;  /* 0x0000007b00517202 */ /* 0x000fe20000000f00 */
[----:B------:R-:W-:-:S04]  /*6960*/  IMAD.MOV.U32 R80, RZ, RZ, R136 ;  /* 0x000000ffff507224 */ /* 0x000fc800078e0088 */
[----:B------:R-:W-:Y:S01]  /*6970*/  IMAD.WIDE R80, R166, 0x2, R80 ;  /* 0x00000002a6507825 */ /* 0x000fe200078e0250 */
[----:B0-----:R-:W-:Y:S03]  /*6980*/  HMMA.16816.F32.BF16 R68, R60, R56, R68 ;  /* 0x000000383c44723c */ /* 0x001fe60000041844 */
[----:B------:R-:W-:Y:S01]  /*6990*/  IMAD.MOV.U32 R123, RZ, RZ, R81 ;  /* 0x000000ffff7b7224 */ /* 0x000fe200078e0051 */
[----:B------:R-:W-:Y:S01]  /*69a0*/  MOV R136, R80 ;  /* 0x0000005000887202 */ /* 0x000fe20000000f00 */
[----:B------:R-:W-:Y:S01]  /*69b0*/  IMAD.MOV.U32 R82, RZ, RZ, R128 ;  /* 0x000000ffff527224 */ /* 0x000fe200078e0080 */
[----:B------:R-:W-:Y:S01]  /*69c0*/  MOV R80, R126 ;  /* 0x0000007e00507202 */ /* 0x000fe20000000f00 */
[----:B------:R-:W-:Y:S02]  /*69d0*/  IMAD.MOV.U32 R83, RZ, RZ, R115 ;  /* 0x000000ffff537224 */ /* 0x000fe400078e0073 */
[----:B------:R-:W-:-:S02]  /*69e0*/  IMAD.MOV.U32 R81, RZ, RZ, R113 ;  /* 0x000000ffff517224 */ /* 0x000fc400078e0071 */
[----:B------:R-:W-:Y:S02]  /*69f0*/  IMAD.MOV.U32 R56, RZ, RZ, R120 ;  /* 0x000000ffff387224 */ /* 0x000fe400078e0078 */
[----:B------:R-:W-:Y:S02]  /*6a00*/  IMAD.MOV.U32 R57, RZ, RZ, R107 ;  /* 0x000000ffff397224 */ /* 0x000fe400078e006b */
[----:B------:R-:W-:-:S04]  /*6a10*/  IMAD.WIDE R82, R166, 0x2, R82 ;  /* 0x00000002a6527825 */ /* 0x000fc800078e0252 */
[----:B------:R-:W-:-:S04]  /*6a20*/  IMAD.WIDE R80, R166, 0x2, R80 ;  /* 0x00000002a6507825 */ /* 0x000fc800078e0250 */
[----:B------:R-:W-:Y:S01]  /*6a30*/  IMAD.WIDE R56, R166, 0x2, R56 ;  /* 0x00000002a6387825 */ /* 0x000fe200078e0238 */
[----:B------:R-:W-:-:S03]  /*6a40*/  MOV R115, R83 ;  /* 0x0000005300737202 */ /* 0x000fc60000000f00 */
[----:B------:R-:W-:Y:S01]  /*6a50*/  IMAD.MOV.U32 R126, RZ, RZ, R80 ;  /* 0x000000ffff7e7224 */ /* 0x000fe200078e0050 */
[----:B------:R-:W-:Y:S01]  /*6a60*/  MOV R80, R122 ;  /* 0x0000007a00507202 */ /* 0x000fe20000000f00 */
[----:B------:R-:W-:Y:S02]  /*6a70*/  IMAD.MOV.U32 R128, RZ, RZ, R82 ;  /* 0x000000ffff807224 */ /* 0x000fe400078e0052 */
[----:B------:R-:W-:Y:S02]  /*6a80*/  IMAD.MOV.U32 R113, RZ, RZ, R81 ;  /* 0x000000ffff717224 */ /* 0x000fe400078e0051 */
[----:B------:R-:W-:Y:S01]  /*6a90*/  IMAD.MOV.U32 R107, RZ, RZ, R57 ;  /* 0x000000ffff6b7224 */ /* 0x000fe200078e0039 */
[----:B------:R-:W-:Y:S01]  /*6aa0*/  MOV R57, R101 ;  /* 0x0000006500397202 */ /* 0x000fe20000000f00 */
[----:B------:R-:W-:Y:S02]  /*6ab0*/  IMAD.MOV.U32 R82, RZ, RZ, R124 ;  /* 0x000000ffff527224 */ /* 0x000fe400078e007c */
[----:B------:R-:W-:-:S02]  /*6ac0*/  IMAD.MOV.U32 R83, RZ, RZ, R111 ;  /* 0x000000ffff537224 */ /* 0x000fc400078e006f */
[----:B------:R-:W-:Y:S02]  /*6ad0*/  IMAD.MOV.U32 R81, RZ, RZ, R109 ;  /* 0x000000ffff517224 */ /* 0x000fe400078e006d */
[----:B------:R-:W-:Y:S02]  /*6ae0*/  IMAD.MOV.U32 R120, RZ, RZ, R56 ;  /* 0x000000ffff787224 */ /* 0x000fe400078e0038 */
[----:B------:R-:W-:Y:S01]  /*6af0*/  IMAD.MOV.U32 R56, RZ, RZ, R114 ;  /* 0x000000ffff387224 */ /* 0x000fe200078e0072 */
[----:B------:R-:W-:Y:S01]  /*6b00*/  LOP3.LUT R85, R86, 0x40, RZ, 0x3c, !PT ;  /* 0x0000004056557812 */ /* 0x000fe200078e3cff */
[----:B------:R-:W-:-:S04]  /*6b10*/  IMAD.WIDE R82, R166, 0x2, R82 ;  /* 0x00000002a6527825 */ /* 0x000fc800078e0252 */
[----:B------:R-:W-:-:S04]  /*6b20*/  IMAD.WIDE R80, R166, 0x2, R80 ;  /* 0x00000002a6507825 */ /* 0x000fc800078e0250 */
[----:B------:R-:W-:Y:S01]  /*6b30*/  IMAD.WIDE R56, R166, 0x2, R56 ;  /* 0x00000002a6387825 */ /* 0x000fe200078e0238 */
[----:B------:R-:W-:Y:S01]  /*6b40*/  MOV R111, R83 ;  /* 0x00000053006f7202 */ /* 0x000fe20000000f00 */
[----:B-1----:R-:W-:Y:S01]  /*6b50*/  HMMA.16816.F32.BF16 R64, R60, R72, R64 ;  /* 0x000000483c40723c */ /* 0x002fe20000041840 */
[----:B------:R-:W-:Y:S01]  /*6b60*/  LDSM.16.MT88.4 R60, [R84+0x4400] ;  /* 0x00440000543c783b */ /* 0x000fe20000004200 */
[----:B------:R-:W-:Y:S01]  /*6b70*/  IMAD.MOV.U32 R124, RZ, RZ, R82 ;  /* 0x000000ffff7c7224 */ /* 0x000fe200078e0052 */
[----:B------:R-:W-:Y:S01]  /*6b80*/  MOV R114, R56 ;  /* 0x0000003800727202 */ /* 0x000fe20000000f00 */
[----:B------:R-:W-:Y:S02]  /*6b90*/  IMAD.MOV.U32 R122, RZ, RZ, R80 ;  /* 0x000000ffff7a7224 */ /* 0x000fe400078e0050 */
[----:B------:R-:W-:Y:S02]  /*6ba0*/  IMAD.MOV.U32 R109, RZ, RZ, R81 ;  /* 0x000000ffff6d7224 */ /* 0x000fe400078e0051 */
[----:B------:R-:W0:Y:S01]  /*6bb0*/  LDSM.16.M88.4 R80, [R85+UR6] ;  /* 0x000000065550783b */ /* 0x000e220008000200 */
[----:B------:R-:W-:-:S02]  /*6bc0*/  IMAD.MOV.U32 R101, RZ, RZ, R57 ;  /* 0x000000ffff657224 */ /* 0x000fc400078e0039 */
[----:B------:R-:W-:Y:S01]  /*6bd0*/  IMAD.MOV.U32 R72, RZ, RZ, R116 ;  /* 0x000000ffff487224 */ /* 0x000fe200078e0074 */
[----:B--2---:R-:W-:Y:S01]  /*6be0*/  HMMA.16816.F32.BF16 R56, R76, R58, R68 ;  /* 0x0000003a4c38723c */ /* 0x004fe20000041844 */
[----:B------:R-:W-:Y:S01]  /*6bf0*/  IMAD.MOV.U32 R73, RZ, RZ, R103 ;  /* 0x000000ffff497224 */ /* 0x000fe200078e0067 */
[----:B------:R-:W1:Y:S01]  /*6c00*/  LDSM.16.M88.4 R68, [R85+UR6+0x2000] ;  /* 0x002000065544783b */ /* 0x000e620008000200 */
[----:B------:R-:W-:-:S04]  /*6c10*/  IMAD.WIDE R72, R166, 0x2, R72 ;  /* 0x00000002a6487825 */ /* 0x000fc800078e0248 */
[----:B------:R-:W-:Y:S02]  /*6c20*/  IMAD.MOV.U32 R116, RZ, RZ, R72 ;  /* 0x000000ffff747224 */ /* 0x000fe400078e0048 */
[----:B------:R-:W-:Y:S02]  /*6c30*/  IMAD.MOV.U32 R103, RZ, RZ, R73 ;  /* 0x000000ffff677224 */ /* 0x000fe400078e0049 */
[----:B------:R-:W-:Y:S02]  /*6c40*/  IMAD.MOV.U32 R72, RZ, RZ, R108 ;  /* 0x000000ffff487224 */ /* 0x000fe400078e006c */
[----:B------:R-:W-:Y:S02]  /*6c50*/  IMAD.MOV.U32 R73, RZ, RZ, R95 ;  /* 0x000000ffff497224 */ /* 0x000fe400078e005f */
[----:B------:R-:W-:Y:S01]  /*6c60*/  IMAD.WIDE R72, R166, 0x2, R72 ;  /* 0x00000002a6487825 */ /* 0x000fe200078e0248 */
[----:B------:R-:W-:Y:S03]  /*6c70*/  HMMA.16816.F32.BF16 R64, R76, R74, R64 ;  /* 0x0000004a4c40723c */ /* 0x000fe60000041840 */
[----:B------:R-:W-:-:S02]  /*6c80*/  IMAD.MOV.U32 R108, RZ, RZ, R72 ;  /* 0x000000ffff6c7224 */ /* 0x000fc400078e0048 */
[----:B------:R-:W-:Y:S02]  /*6c90*/  IMAD.MOV.U32 R95, RZ, RZ, R73 ;  /* 0x000000ffff5f7224 */ /* 0x000fe400078e0049 */
[----:B------:R-:W2:Y:S01]  /*6ca0*/  LDSM.16.MT88.4 R72, [R84+0x4600] ;  /* 0x004600005448783b */ /* 0x000ea20000004200 */
[----:B------:R-:W-:Y:S02]  /*6cb0*/  IMAD.MOV.U32 R76, RZ, RZ, R102 ;  /* 0x000000ffff4c7224 */ /* 0x000fe400078e0066 */
[----:B------:R-:W-:Y:S02]  /*6cc0*/  IMAD.MOV.U32 R77, RZ, RZ, R89 ;  /* 0x000000ffff4d7224 */ /* 0x000fe400078e0059 */
[----:B------:R-:W-:Y:S02]  /*6cd0*/  IMAD.MOV.U32 R78, RZ, RZ, R104 ;  /* 0x000000ffff4e7224 */ /* 0x000fe400078e0068 */
[----:B------:R-:W-:Y:S02]  /*6ce0*/  IMAD.MOV.U32 R79, RZ, RZ, R91 ;  /* 0x000000ffff4f7224 */ /* 0x000fe400078e005b */
[----:B------:R-:W-:-:S04]  /*6cf0*/  IMAD.WIDE R76, R166, 0x2, R76 ;  /* 0x00000002a64c7825 */ /* 0x000fc800078e024c */
[----:B------:R-:W-:Y:S01]  /*6d00*/  IMAD.WIDE R78, R166, 0x2, R78 ;  /* 0x00000002a64e7825 */ /* 0x000fe200078e024e */
[----:B------:R-:W-:-:S03]  /*6d10*/  MOV R89, R77 ;  /* 0x0000004d00597202 */ /* 0x000fc60000000f00 */
[----:B------:R-:W-:Y:S01]  /*6d20*/  IMAD.MOV.U32 R102, RZ, RZ, R76 ;  /* 0x000000ffff667224 */ /* 0x000fe200078e004c */
[----:B------:R-:W-:Y:S01]  /*6d30*/  MOV R76, R96 ;  /* 0x00000060004c7202 */ /* 0x000fe20000000f00 */
[----:B------:R-:W-:Y:S02]  /*6d40*/  IMAD.MOV.U32 R104, RZ, RZ, R78 ;  /* 0x000000ffff687224 */ /* 0x000fe400078e004e */
[----:B------:R-:W-:Y:S02]  /*6d50*/  IMAD.MOV.U32 R91, RZ, RZ, R79 ;  /* 0x000000ffff5b7224 */ /* 0x000fe400078e004f */
[----:B------:R-:W-:Y:S02]  /*6d60*/  IMAD.MOV.U32 R78, RZ, RZ, R98 ;  /* 0x000000ffff4e7224 */ /* 0x000fe400078e0062 */
[----:B------:R-:W-:Y:S02]  /*6d70*/  IMAD.MOV.U32 R79, RZ, RZ, R53 ;  /* 0x000000ffff4f7224 */ /* 0x000fe400078e0035 */
[----:B------:R-:W-:-:S02]  /*6d80*/  IMAD.MOV.U32 R77, RZ, RZ, R51 ;  /* 0x000000ffff4d7224 */ /* 0x000fc400078e0033 */
[C---:B------:R-:W-:Y:S01]  /*6d90*/  IMAD.WIDE R78, R166.reuse, 0x2, R78 ;  /* 0x00000002a64e7825 */ /* 0x040fe200078e024e */
[----:B0-----:R-:W-:Y:S03]  /*6da0*/  HMMA.16816.F32.BF16 R56, R60, R80, R56 ;  /* 0x000000503c38723c */ /* 0x001fe60000041838 */
[----:B------:R-:W-:Y:S01]  /*6db0*/  IMAD.WIDE R76, R166, 0x2, R76 ;  /* 0x00000002a64c7825 */ /* 0x000fe200078e024c */
[----:B------:R-:W-:-:S03]  /*6dc0*/  MOV R53, R79 ;  /* 0x0000004f00357202 */ /* 0x000fc60000000f00 */
[----:B------:R-:W-:Y:S01]  /*6dd0*/  IMAD.MOV.U32 R80, RZ, RZ, R100 ;  /* 0x000000ffff507224 */ /* 0x000fe200078e0064 */
[----:B-1----:R-:W-:Y:S01]  /*6de0*/  HMMA.16816.F32.BF16 R60, R60, R68, R64 ;  /* 0x000000443c3c723c */ /* 0x002fe20000041840 */
[----:B------:R-:W-:Y:S01]  /*6df0*/  IMAD.MOV.U32 R81, RZ, RZ, R55 ;  /* 0x000000ffff517224 */ /* 0x000fe200078e0037 */
[----:B------:R-:W-:Y:S01]  /*6e00*/  LDSM.16.MT88.4 R64, [R84+0x4800] ;  /* 0x004800005440783b */ /* 0x000fe20000004200 */
[----:B------:R-:W-:Y:S02]  /*6e10*/  IMAD.MOV.U32 R98, RZ, RZ, R78 ;  /* 0x000000ffff627224 */ /* 0x000fe400078e004e */
[----:B------:R-:W-:Y:S02]  /*6e20*/  IMAD.MOV.U32 R96, RZ, RZ, R76 ;  /* 0x000000ffff607224 */ /* 0x000fe400078e004c */
[----:B------:R-:W-:Y:S02]  /*6e30*/  IMAD.MOV.U32 R51, RZ, RZ, R77 ;  /* 0x000000ffff337224 */ /* 0x000fe400078e004d */
[----:B------:R-:W0:Y:S01]  /*6e40*/  LDSM.16.M88.4 R76, [R86+UR6+0x80] ;  /* 0x00008006564c783b */ /* 0x000e220008000200 */
[----:B------:R-:W-:-:S02]  /*6e50*/  IMAD.MOV.U32 R68, RZ, RZ, R90 ;  /* 0x000000ffff447224 */ /* 0x000fc400078e005a */
[----:B------:R-:W-:Y:S02]  /*6e60*/  IMAD.MOV.U32 R69, RZ, RZ, R45 ;  /* 0x000000ffff457224 */ /* 0x000fe400078e002d */
[----:B------:R-:W-:-:S04]  /*6e70*/  IMAD.WIDE R80, R166, 0x2, R80 ;  /* 0x00000002a6507825 */ /* 0x000fc800078e0250 */
[----:B------:R-:W-:-:S04]  /*6e80*/  IMAD.WIDE R68, R166, 0x2, R68 ;  /* 0x00000002a6447825 */ /* 0x000fc800078e0244 */
        /* <DEDUP_REMOVED lines=8> */
[----:B------:R-:W-:-:S04]  /*6f10*/  IMAD.WIDE R80, R166, 0x2, R80 ;  /* 0x00000002a6507825 */ /* 0x000fc800078e0250 */
[----:B------:R-:W-:-:S04]  /*6f20*/  IMAD.WIDE R68, R166, 0x2, R68 ;  /* 0x00000002a6447825 */ /* 0x000fc800078e0244 */
[----:B------:R-:W-:Y:S02]  /*6f30*/  IMAD.MOV.U32 R92, RZ, RZ, R80 ;  /* 0x000000ffff5c7224 */ /* 0x000fe400078e0050 */
[----:B------:R-:W-:Y:S02]  /*6f40*/  IMAD.MOV.U32 R47, RZ, RZ, R81 ;  /* 0x000000ffff2f7224 */ /* 0x000fe400078e0051 */
[----:B--2---:R-:W-:Y:S01]  /*6f50*/  HMMA.16816.F32.BF16 R80, R72, R82, R56 ;  /* 0x000000524850723c */ /* 0x004fe20000041838 */
[----:B------:R1:W2:Y:S01]  /*6f60*/  LDSM.16.M88.4 R56, [R86+UR6+0x2080] ;  /* 0x002080065638783b */ /* 0x0002a20008000200 */
[----:B------:R-:W-:Y:S01]  /*6f70*/  MOV R52, R68 ;  /* 0x0000004400347202 */ /* 0x000fe20000000f00 */
[----:B------:R-:W-:-:S05]  /*6f80*/  IMAD.MOV.U32 R39, RZ, RZ, R69 ;  /* 0x000000ffff277224 */ /* 0x000fca00078e0045 */
[----:B------:R-:W-:Y:S01]  /*6f90*/  HMMA.16816.F32.BF16 R68, R72, R70, R60 ;  /* 0x000000464844723c */ /* 0x000fe2000004183c */
[----:B------:R-:W3:Y:S01]  /*6fa0*/  LDSM.16.MT88.4 R60, [R84+0x4a00] ;  /* 0x004a0000543c783b */ /* 0x000ee20000004200 */
[----:B------:R-:W-:Y:S01]  /*6fb0*/  MOV R75, R35 ;  /* 0x00000023004b7202 */ /* 0x000fe20000000f00 */
[----:B------:R-:W-:Y:S02]  /*6fc0*/  IMAD.MOV.U32 R74, RZ, RZ, R48 ;  /* 0x000000ffff4a7224 */ /* 0x000fe400078e0030 */
[----:B------:R-:W-:Y:S02]  /*6fd0*/  IMAD.MOV.U32 R72, RZ, RZ, R46 ;  /* 0x000000ffff487224 */ /* 0x000fe400078e002e */
[----:B------:R-:W-:-:S05]  /*6fe0*/  IMAD.MOV.U32 R73, RZ, RZ, R33 ;  /* 0x000000ffff497224 */ /* 0x000fca00078e0021 */
[----:B0-----:R-:W-:Y:S01]  /*6ff0*/  HMMA.16816.F32.BF16 R80, R64, R76, R80 ;  /* 0x0000004c4050723c */ /* 0x001fe20000041850 */
[----:B------:R-:W-:Y:S01]  /*7000*/  MOV R77, R31 ;  /* 0x0000001f004d7202 */ /* 0x000fe20000000f00 */
[----:B------:R-:W-:Y:S02]  /*7010*/  IMAD.MOV.U32 R76, RZ, RZ, R44 ;  /* 0x000000ffff4c7224 */ /* 0x000fe400078e002c */
[----:B-1----:R-:W-:Y:S02]  /*7020*/  IMAD.MOV.U32 R86, RZ, RZ, R54 ;  /* 0x000000ffff567224 */ /* 0x002fe400078e0036 */
[----:B------:R-:W-:Y:S02]  /*7030*/  IMAD.MOV.U32 R87, RZ, RZ, R41 ;  /* 0x000000ffff577224 */ /* 0x000fe400078e0029 */
[----:B------:R-:W-:-:S04]  /*7040*/  IMAD.WIDE R76, R166, 0x2, R76 ;  /* 0x00000002a64c7825 */ /* 0x000fc800078e024c */
[----:B------:R-:W-:Y:S01]  /*7050*/  IMAD.WIDE R74, R166, 0x2, R74 ;  /* 0x00000002a64a7825 */ /* 0x000fe200078e024a */
[----:B------:R-:W-:-:S03]  /*7060*/  MOV R44, R76 ;  /* 0x0000004c002c7202 */ /* 0x000fc60000000f00 */
[----:B------:R-:W-:Y:S01]  /*7070*/  IMAD.WIDE R72, R166, 0x2, R72 ;  /* 0x00000002a6487825 */ /* 0x000fe200078e0248 */
[----:B------:R-:W-:-:S03]  /*7080*/  MOV R48, R74 ;  /* 0x0000004a00307202 */ /* 0x000fc60000000f00 */
[----:B------:R-:W-:-:S04]  /*7090*/  IMAD.WIDE R86, R166, 0x2, R86 ;  /* 0x00000002a6567825 */ /* 0x000fc800078e0256 */
[----:B------:R-:W-:Y:S02]  /*70a0*/  IMAD.MOV.U32 R31, RZ, RZ, R77 ;  /* 0x000000ffff1f7224 */ /* 0x000fe400078e004d */
[----:B------:R-:W-:Y:S02]  /*70b0*/  IMAD.MOV.U32 R35, RZ, RZ, R75 ;  /* 0x000000ffff237224 */ /* 0x000fe400078e004b */
[----:B------:R-:W-:Y:S02]  /*70c0*/  IMAD.MOV.U32 R46, RZ, RZ, R72 ;  /* 0x000000ffff2e7224 */ /* 0x000fe400078e0048 */
[----:B------:R-:W-:Y:S02]  /*70d0*/  IMAD.MOV.U32 R33, RZ, RZ, R73 ;  /* 0x000000ffff217224 */ /* 0x000fe400078e0049 */
[----:B------:R-:W-:Y:S02]  /*70e0*/  IMAD.MOV.U32 R76, RZ, RZ, R36 ;  /* 0x000000ffff4c7224 */ /* 0x000fe400078e0024 */
[----:B------:R-:W-:-:S02]  /*70f0*/  IMAD.MOV.U32 R77, RZ, RZ, R23 ;  /* 0x000000ffff4d7224 */ /* 0x000fc400078e0017 */
        /* <DEDUP_REMOVED lines=8> */
[C---:B------:R-:W-:Y:S01]  /*7180*/  IMAD.WIDE R76, R166.reuse, 0x2, R76 ;  /* 0x00000002a64c7825 */ /* 0x040fe200078e024c */
[----:B--2---:R-:W-:Y:S01]  /*7190*/  HMMA.16816.F32.BF16 R64, R64, R56, R68 ;  /* 0x000000384040723c */ /* 0x004fe20000041844 */
[----:B------:R-:W-:Y:S01]  /*71a0*/  MOV R56, R34 ;  /* 0x0000002200387202 */ /* 0x000fe20000000f00 */
[----:B------:R-:W-:Y:S01]  /*71b0*/  LDSM.16.MT88.4 R68, [R84+0x4c00] ;  /* 0x004c00005444783b */ /* 0x000fe20000004200 */
[----:B------:R-:W-:-:S04]  /*71c0*/  IMAD.WIDE R74, R166, 0x2, R74 ;  /* 0x00000002a64a7825 */ /* 0x000fc800078e024a */
[----:B------:R-:W-:Y:S01]  /*71d0*/  IMAD.WIDE R72, R166, 0x2, R72 ;  /* 0x00000002a6487825 */ /* 0x000fe200078e0248 */
[----:B------:R-:W-:-:S03]  /*71e0*/  MOV R23, R77 ;  /* 0x0000004d00177202 */ /* 0x000fc60000000f00 */
[----:B------:R-:W-:Y:S02]  /*71f0*/  IMAD.MOV.U32 R188, RZ, RZ, R130 ;  /* 0x000000ffffbc7224 */ /* 0x000fe400078e0082 */
[----:B------:R-:W-:Y:S02]  /*7200*/  IMAD.MOV.U32 R189, RZ, RZ, R117 ;  /* 0x000000ffffbd7224 */ /* 0x000fe400078e0075 */
[----:B------:R-:W-:Y:S01]  /*7210*/  IMAD.WIDE R86, R166, 0x2, R86 ;  /* 0x00000002a6567825 */ /* 0x000fe200078e0256 */
[----:B------:R-:W-:-:S03]  /*7220*/  MOV R27, R73 ;  /* 0x00000049001b7202 */ /* 0x000fc60000000f00 */
[----:B------:R-:W-:Y:S02]  /*7230*/  IMAD.MOV.U32 R57, RZ, RZ, R21 ;  /* 0x000000ffff397224 */ /* 0x000fe400078e0015 */
[----:B------:R-:W-:Y:S02]  /*7240*/  IMAD.MOV.U32 R36, RZ, RZ, R76 ;  /* 0x000000ffff247224 */ /* 0x000fe400078e004c */
[----:B------:R-:W-:Y:S01]  /*7250*/  IMAD.WIDE R188, R166, 0x2, R188 ;  /* 0x00000002a6bc7825 */ /* 0x000fe200078e02bc */
[----:B---3--:R-:W-:Y:S01]  /*7260*/  HMMA.16816.F32.BF16 R76, R60, R78, R80 ;  /* 0x0000004e3c4c723c */ /* 0x008fe20000041850 */
[----:B------:R-:W-:Y:S02]  /*7270*/  LDSM.16.M88.4 R80, [R85+UR6+0x2080] ;  /* 0x002080065550783b */ /* 0x000fe40008000200 */
[----:B------:R-:W-:Y:S02]  /*7280*/  IMAD.MOV.U32 R50, RZ, RZ, R86 ;  /* 0x000000ffff327224 */ /* 0x000fe400078e0056 */
[----:B------:R-:W-:-:S02]  /*7290*/  IMAD.MOV.U32 R37, RZ, RZ, R87 ;  /* 0x000000ffff257224 */ /* 0x000fc400078e0057 */
[----:B------:R-:W-:Y:S02]  /*72a0*/  IMAD.MOV.U32 R42, RZ, RZ, R74 ;  /* 0x000000ffff2a7224 */ /* 0x000fe400078e004a */
[----:B------:R-:W-:Y:S02]  /*72b0*/  IMAD.MOV.U32 R29, RZ, RZ, R75 ;  /* 0x000000ffff1d7224 */ /* 0x000fe400078e004b */
[----:B------:R-:W-:Y:S02]  /*72c0*/  IMAD.MOV.U32 R40, RZ, RZ, R72 ;  /* 0x000000ffff287224 */ /* 0x000fe400078e0048 */
[----:B------:R-:W-:Y:S01]  /*72d0*/  IMAD.MOV.U32 R86, RZ, RZ, R38 ;  /* 0x000000ffff567224 */ /* 0x000fe200078e0026 */
[----:B------:R-:W0:Y:S01]  /*72e0*/  LDSM.16.M88.4 R72, [R85+UR6+0x80] ;  /* 0x000080065548783b */ /* 0x000e220008000200 */
[----:B------:R-:W-:Y:S02]  /*72f0*/  IMAD.MOV.U32 R87, RZ, RZ, R25 ;  /* 0x000000ffff577224 */ /* 0x000fe400078e0019 */
[----:B------:R-:W-:-:S04]  /*7300*/  IMAD.WIDE R56, R166, 0x2, R56 ;  /* 0x00000002a6387825 */ /* 0x000fc800078e0238 */
[----:B------:R-:W-:Y:S01]  /*7310*/  IMAD.MOV.U32 R130, RZ, RZ, R188 ;  /* 0x000000ffff827224 */ /* 0x000fe200078e00bc */
[----:B------:R-:W-:Y:S01]  /*7320*/  MOV R188, R118 ;  /* 0x0000007600bc7202 */ /* 0x000fe20000000f00 */
[----:B------:R-:W-:Y:S02]  /*7330*/  IMAD.MOV.U32 R117, RZ, RZ, R189 ;  /* 0x000000ffff757224 */ /* 0x000fe400078e00bd */
[----:B------:R-:W-:-:S04]  /*7340*/  IMAD.WIDE R86, R166, 0x2, R86 ;  /* 0x00000002a6567825 */ /* 0x000fc800078e0256 */
[----:B------:R-:W-:Y:S02]  /*7350*/  IMAD.MOV.U32 R189, RZ, RZ, R105 ;  /* 0x000000ffffbd7224 */ /* 0x000fe400078e0069 */
[----:B------:R-:W-:Y:S02]  /*7360*/  IMAD.MOV.U32 R34, RZ, RZ, R56 ;  /* 0x000000ffff227224 */ /* 0x000fe400078e0038 */
[----:B------:R-:W-:Y:S02]  /*7370*/  IMAD.MOV.U32 R21, RZ, RZ, R57 ;  /* 0x000000ffff157224 */ /* 0x000fe400078e0039 */
[----:B------:R-:W-:Y:S02]  /*7380*/  IMAD.MOV.U32 R56, RZ, RZ, R28 ;  /* 0x000000ffff387224 */ /* 0x000fe400078e001c */
[----:B------:R-:W-:Y:S02]  /*7390*/  IMAD.MOV.U32 R57, RZ, RZ, R15 ;  /* 0x000000ffff397224 */ /* 0x000fe400078e000f */
[----:B------:R-:W-:Y:S01]  /*73a0*/  IMAD.MOV.U32 R38, RZ, RZ, R86 ;  /* 0x000000ffff267224 */ /* 0x000fe200078e0056 */
[----:B------:R-:W-:Y:S01]  /*73b0*/  MOV R86, R30 ;  /* 0x0000001e00567202 */ /* 0x000fe20000000f00 */
[----:B------:R-:W-:-:S04]  /*73c0*/  IMAD.WIDE R188, R166, 0x2, R188 ;  /* 0x00000002a6bc7825 */ /* 0x000fc800078e02bc */
[----:B------:R-:W-:Y:S02]  /*73d0*/  IMAD.MOV.U32 R25, RZ, RZ, R87 ;  /* 0x000000ffff197224 */ /* 0x000fe400078e0057 */
[----:B------:R-:W-:Y:S02]  /*73e0*/  IMAD.MOV.U32 R87, RZ, RZ, R17 ;  /* 0x000000ffff577224 */ /* 0x000fe400078e0011 */
[----:B------:R-:W-:Y:S01]  /*73f0*/  IMAD.WIDE R56, R166, 0x2, R56 ;  /* 0x00000002a6387825 */ /* 0x000fe200078e0238 */
[----:B------:R-:W-:Y:S03]  /*7400*/  HMMA.16816.F32.BF16 R64, R60, R58, R64 ;  /* 0x0000003a3c40723c */ /* 0x000fe60000041840 */
[----:B------:R-:W-:Y:S01]  /*7410*/  IMAD.MOV.U32 R105, RZ, RZ, R189 ;  /* 0x000000ffff697224 */ /* 0x000fe200078e00bd */
[----:B------:R-:W-:Y:S01]  /*7420*/  MOV R189, R97 ;  /* 0x0000006100bd7202 */ /* 0x000fe20000000f00 */
[----:B------:R-:W-:-:S02]  /*7430*/  IMAD.MOV.U32 R118, RZ, RZ, R188 ;  /* 0x000000ffff767224 */ /* 0x000fc400078e00bc */
[----:B------:R-:W-:-:S04]  /*7440*/  IMAD.WIDE R86, R166, 0x2, R86 ;  /* 0x00000002a6567825 */ /* 0x000fc800078e0256 */
[----:B------:R-:W-:Y:S01]  /*7450*/  IMAD.MOV.U32 R15, RZ, RZ, R57 ;  /* 0x000000ffff0f7224 */ /* 0x000fe200078e0039 */
[----:B------:R-:W-:Y:S01]  /*7460*/  MOV R57, R9 ;  /* 0x0000000900397202 */ /* 0x000fe20000000f00 */
[----:B------:R-:W-:Y:S02]  /*7470*/  IMAD.MOV.U32 R188, RZ, RZ, R110 ;  /* 0x000000ffffbc7224 */ /* 0x000fe400078e006e */
[----:B------:R-:W-:Y:S02]  /*7480*/  IMAD.MOV.U32 R28, RZ, RZ, R56 ;  /* 0x000000ffff1c7224 */ /* 0x000fe400078e0038 */
[----:B------:R-:W-:Y:S02]  /*7490*/  IMAD.MOV.U32 R58, RZ, RZ, R24 ;  /* 0x000000ffff3a7224 */ /* 0x000fe400078e0018 */
[----:B------:R-:W-:Y:S02]  /*74a0*/  IMAD.MOV.U32 R59, RZ, RZ, R11 ;  /* 0x000000ffff3b7224 */ /* 0x000fe400078e000b */
[----:B------:R-:W-:-:S02]  /*74b0*/  IMAD.MOV.U32 R56, RZ, RZ, R22 ;  /* 0x000000ffff387224 */ /* 0x000fc400078e0016 */
[----:B------:R-:W-:-:S04]  /*74c0*/  IMAD.WIDE R188, R166, 0x2, R188 ;  /* 0x00000002a6bc7825 */ /* 0x000fc800078e02bc */
[----:B------:R-:W-:Y:S02]  /*74d0*/  IMAD.MOV.U32 R30, RZ, RZ, R86 ;  /* 0x000000ffff1e7224 */ /* 0x000fe400078e0056 */
[----:B------:R-:W-:Y:S02]  /*74e0*/  IMAD.MOV.U32 R17, RZ, RZ, R87 ;  /* 0x000000ffff117224 */ /* 0x000fe400078e0057 */
[----:B------:R-:W1:Y:S01]  /*74f0*/  LDSM.16.MT88.4 R84, [R84+0x4e00] ;  /* 0x004e00005454783b */ /* 0x000e620000004200 */
[----:B------:R-:W-:-:S04]  /*7500*/  IMAD.WIDE R58, R166, 0x2, R58 ;  /* 0x00000002a63a7825 */ /* 0x000fc800078e023a */
[----:B------:R-:W-:Y:S01]  /*7510*/  IMAD.WIDE R56, R166, 0x2, R56 ;  /* 0x00000002a6387825 */ /* 0x000fe200078e0238 */
[----:B------:R-:W-:-:S03]  /*7520*/  MOV R110, R188 ;  /* 0x000000bc006e7202 */ /* 0x000fc60000000f00 */
[----:B------:R-:W-:Y:S01]  /*7530*/  IMAD.MOV.U32 R97, RZ, RZ, R189 ;  /* 0x000000ffff617224 */ /* 0x000fe200078e00bd */
[----:B------:R-:W-:Y:S01]  /*7540*/  MOV R189, R93 ;  /* 0x0000005d00bd7202 */ /* 0x000fe20000000f00 */
[----:B------:R-:W-:Y:S01]  /*7550*/  IMAD.MOV.U32 R11, RZ, RZ, R59 ;  /* 0x000000ffff0b7224 */ /* 0x000fe200078e003b */
[----:B------:R-:W-:Y:S01]  /*7560*/  MOV R60, R26 ;  /* 0x0000001a003c7202 */ /* 0x000fe20000000f00 */
        /* <DEDUP_REMOVED lines=8> */
[----:B------:R-:W-:Y:S02]  /*75f0*/  IMAD.MOV.U32 R57, RZ, RZ, R3 ;  /* 0x000000ffff397224 */ /* 0x000fe400078e0003 */
[----:B------:R-:W-:-:S04]  /*7600*/  IMAD.WIDE R188, R166, 0x2, R188 ;  /* 0x00000002a6bc7825 */ /* 0x000fc800078e02bc */
[----:B------:R-:W-:-:S04]  /*7610*/  IMAD.WIDE R60, R166, 0x2, R60 ;  /* 0x00000002a63c7825 */ /* 0x000fc800078e023c */
[----:B------:R-:W-:-:S04]  /*7620*/  IMAD.WIDE R58, R166, 0x2, R58 ;  /* 0x00000002a63a7825 */ /* 0x000fc800078e023a */
[----:B------:R-:W-:Y:S01]  /*7630*/  IMAD.WIDE R56, R166, 0x2, R56 ;  /* 0x00000002a6387825 */ /* 0x000fe200078e0238 */
[----:B------:R-:W-:Y:S02]  /*7640*/  MOV R106, R188 ;  /* 0x000000bc006a7202 */ /* 0x000fe40000000f00 */
[----:B------:R-:W-:Y:S01]  /*7650*/  MOV R18, R58 ;  /* 0x0000003a00127202 */ /* 0x000fe20000000f00 */
        /* <DEDUP_REMOVED lines=15> */
[----:B------:R-:W-:Y:S01]  /*7750*/  IMAD.MOV.U32 R59, RZ, RZ, R155 ;  /* 0x000000ffff3b7224 */ /* 0x000fe200078e009b */
[----:B0-----:R-:W-:Y:S01]  /*7760*/  HMMA.16816.F32.BF16 R76, R68, R72, R76 ;  /* 0x00000048444c723c */ /* 0x001fe2000004184c */
[----:B------:R-:W-:-:S04]  /*7770*/  IMAD.WIDE R250, R166, 0x2, R250 ;  /* 0x00000002a6fa7825 */ /* 0x000fc800078e02fa */
[----:B------:R-:W-:-:S03]  /*7780*/  IMAD.WIDE R188, R166, 0x2, R188 ;  /* 0x00000002a6bc7825 */ /* 0x000fc600078e02bc */
[----:B------:R-:W-:Y:S01]  /*7790*/  HMMA.16816.F32.BF16 R64, R68, R80, R64 ;  /* 0x000000504440723c */ /* 0x000fe20000041840 */
[----:B------:R-:W-:-:S04]  /*77a0*/  IMAD.WIDE R60, R166, 0x2, R60 ;  /* 0x00000002a63c7825 */ /* 0x000fc800078e023c */
[----:B------:R-:W-:-:S04]  /*77b0*/  IMAD.WIDE R56, R166, 0x2, R56 ;  /* 0x00000002a6387825 */ /* 0x000fc800078e0238 */
[----:B------:R-:W-:Y:S01]  /*77c0*/  IMAD.WIDE R58, R166, 0x2, R58 ;  /* 0x00000002a63a7825 */ /* 0x000fe200078e023a */
[----:B------:R-:W-:Y:S02]  /*77d0*/  MOV R49, R189 ;  /* 0x000000bd00317202 */ /* 0x000fe40000000f00 */
[----:B------:R-:W-:Y:S01]  /*77e0*/  MOV R157, R57 ;  /* 0x00000039009d7202 */ /* 0x000fe20000000f00 */
        /* <DEDUP_REMOVED lines=9> */
[----:B------:R-:W-:Y:S01]  /*7880*/  IADD3 R185, PT, PT, R185, -0x1, RZ ;  /* 0xffffffffb9b97810 */ /* 0x000fe20007ffe0ff */
        /* <DEDUP_REMOVED lines=8> */
[----:B------:R-:W-:Y:S01]  /*7910*/  IMAD.MOV.U32 R57, RZ, RZ, R160 ;  /* 0x000000ffff397224 */ /* 0x000fe200078e00a0 */
[----:B------:R-:W-:Y:S01]  /*7920*/  ISETP.NE.U32.AND P0, PT, R185, RZ, PT ;  /* 0x000000ffb900720c */ /* 0x000fe20003f05070 */
[----:B------:R-:W-:-:S04]  /*7930*/  IMAD.WIDE R250, R166, 0x2, R250 ;  /* 0x00000002a6fa7825 */ /* 0x000fc800078e02fa */
[----:B------:R-:W-:-:S04]  /*7940*/  IMAD.WIDE R188, R166, 0x2, R188 ;  /* 0x00000002a6bc7825 */ /* 0x000fc800078e02bc */
[----:B------:R-:W-:-:S04]  /*7950*/  IMAD.WIDE R60, R166, 0x2, R60 ;  /* 0x00000002a63c7825 */ /* 0x000fc800078e023c */
[----:B------:R-:W-:-:S04]  /*7960*/  IMAD.WIDE R58, R166, 0x2, R58 ;  /* 0x00000002a63a7825 */ /* 0x000fc800078e023a */
[----:B------:R-:W-:Y:S01]  /*7970*/  IMAD.WIDE R56, R166, 0x2, R56 ;  /* 0x00000002a6387825 */ /* 0x000fe200078e0238 */
[----:B------:R-:W-:Y:S02]  /*7980*/  MOV R139, R251 ;  /* 0x000000fb008b7202 */ /* 0x000fe40000000f00 */
[----:B------:R-:W-:Y:S01]  /*7990*/  MOV R14, R60 ;  /* 0x0000003c000e7202 */ /* 0x000fe20000000f00 */
[----:B------:R-:W-:Y:S01]  /*79a0*/  IMAD.MOV.U32 R88, RZ, RZ, R188 ;  /* 0x000000ffff587224 */ /* 0x000fe200078e00bc */
[----:B------:R-:W-:Y:S01]  /*79b0*/  MOV R159, R59 ;  /* 0x0000003b009f7202 */ /* 0x000fe20000000f00 */
        /* <DEDUP_REMOVED lines=18> */
[C---:B------:R-:W-:Y:S01]  /*7ae0*/  IMAD.WIDE R188, R166.reuse, 0x2, R188 ;  /* 0x00000002a6bc7825 */ /* 0x040fe200078e02bc */
[----:B-1----:R-:W-:Y:S01]  /*7af0*/  HMMA.16816.F32.BF16 R68, R84, R74, R76 ;  /* 0x0000004a5444723c */ /* 0x002fe2000004184c */
[----:B------:R-:W-:Y:S02]  /*7b00*/  UIADD3 UR7, UPT, UPT, UR7, -0x80, URZ ;  /* 0xffffff8007077890 */ /* 0x000fe4000fffe0ff */
[----:B------:R-:W-:-:S04]  /*7b10*/  IMAD.WIDE R56, R166, 0x2, R56 ;  /* 0x00000002a6387825 */ /* 0x000fc800078e0238 */
[C---:B------:R-:W-:Y:S01]  /*7b20*/  IMAD.WIDE R250, R166.reuse, 0x2, R250 ;  /* 0x00000002a6fa7825 */ /* 0x040fe200078e02fa */
[----:B------:R-:W-:Y:S03]  /*7b30*/  HMMA.16816.F32.BF16 R64, R84, R82, R64 ;  /* 0x000000525440723c */ /* 0x000fe60000041840 */
        /* <DEDUP_REMOVED lines=12> */
[----:B------:R-:W-:-:S04]  /*7c00*/  IMAD.WIDE R186, R165, 0x2, R186 ;  /* 0x00000002a5ba7825 */ /* 0x000fc800078e02ba */
[----:B------:R-:W-:Y:S02]  /*7c10*/  IMAD.MOV.U32 R2, RZ, RZ, R58 ;  /* 0x000000ffff027224 */ /* 0x000fe400078e003a */
[----:B------:R-:W-:Y:S02]  /*7c20*/  IMAD.MOV.U32 R161, RZ, RZ, R59 ;  /* 0x000000ffffa17224 */ /* 0x000fe400078e003b */
[----:B------:R-:W-:Y:S01]  /*7c30*/  IMAD.MOV.U32 R162, RZ, RZ, R57 ;  /* 0x000000ffffa27224 */ /* 0x000fe200078e0039 */
[----:B------:R-:W-:Y:S06]  /*7c40*/  @P0 BRA `(.L_x_1) ;  /* 0xffffffc800c00947 */ /* 0x000fec000383ffff */
[----:B------:R-:W-:Y:S02]  /*7c50*/  F2FP.BF16.F32.PACK_AB R67, R67, R71 ;  /* 0x000000474343723e */ /* 0x000fe400000010ff */
[----:B------:R-:W-:Y:S02]  /*7c60*/  F2FP.BF16.F32.PACK_AB R66, R66, R70 ;  /* 0x000000464242723e */ /* 0x000fe400000010ff */
[----:B------:R-:W-:Y:S02]  /*7c70*/  F2FP.BF16.F32.PACK_AB R65, R65, R69 ;  /* 0x000000454141723e */ /* 0x000fe400000010ff */
[----:B------:R-:W-:-:S07]  /*7c80*/  F2FP.BF16.F32.PACK_AB R64, R64, R68 ;  /* 0x000000444040723e */ /* 0x000fce00000010ff */
.L_x_0:
[----:B------:R-:W0:Y:S01]  /*7c90*/  S2R R6, SR_TID.X ;  /* 0x0000000000067919 */ /* 0x000e220000002100 */
[----:B------:R-:W1:Y:S01]  /*7ca0*/  S2UR UR5, SR_CgaCtaId ;  /* 0x00000000000579c3 */ /* 0x000e620000008800 */
[----:B------:R-:W-:Y:S01]  /*7cb0*/  UMOV UR4, 0x400 ;  /* 0x0000040000047882 */ /* 0x000fe20000000000 */
[----:B------:R-:W-:-:S06]  /*7cc0*/  LOP3.LUT R167, R167, 0x600, RZ, 0xc0, !PT ;  /* 0x00000600a7a77812 */ /* 0x000fcc00078ec0ff */
[----:B------:R-:W-:Y:S06]  /*7cd0*/  BAR.SYNC.DEFER_BLOCKING 0x0 ;  /* 0x0000000000007b1d */ /* 0x000fec0000010000 */
[----:B------:R-:W2:Y:S01]  /*7ce0*/  LDCU.128 UR12, c[0x0][0x390] ;  /* 0x00007200ff0c77ac */ /* 0x000ea20008000c00 */
[----:B------:R-:W3:Y:S01]  /*7cf0*/  LDCU UR6, c[0x0][0x3b8] ;  /* 0x00007700ff0677ac */ /* 0x000ee20008000800 */
[----:B-1----:R-:W-:Y:S01]  /*7d00*/  ULEA UR4, UR5, UR4, 0x18 ;  /* 0x0000000405047291 */ /* 0x002fe2000f8ec0ff */
[----:B------:R-:W1:Y:S01]  /*7d10*/  LDCU UR5, c[0x0][0x3b4] ;  /* 0x00007680ff0577ac */ /* 0x000e620008000800 */
[----:B--2---:R-:W-:-:S02]  /*7d20*/  ISETP.GE.AND P0, PT, R153, UR14, PT ;  /* 0x0000000e99007c0c */ /* 0x004fc4000bf06270 */
[C---:B0-----:R-:W-:Y:S01]  /*7d30*/  LOP3.LUT R0, R6.reuse, 0x60, RZ, 0xc0, !PT ;  /* 0x0000006006007812 */ /* 0x041fe200078ec0ff */
[----:B------:R-:W-:Y:S01]  /*7d40*/  IMAD.SHL.U32 R2, R6, 0x4, RZ ;  /* 0x0000000406027824 */ /* 0x000fe200078e00ff */
[--C-:B------:R-:W-:Y:S02]  /*7d50*/  LOP3.LUT R3, R168, 0x1c, R6.reuse, 0xf8, !PT ;  /* 0x0000001ca8037812 */ /* 0x100fe400078ef806 */
[----:B------:R-:W-:Y:S01]  /*7d60*/  SHF.R.U32.HI R11, RZ, 0x4, R6 ;  /* 0x00000004ff0b7819 */ /* 0x000fe20000011606 */
[----:B------:R-:W-:Y:S01]  /*7d70*/  IMAD.SHL.U32 R0, R0, 0x4, RZ ;  /* 0x0000000400007824 */ /* 0x000fe200078e00ff */
[----:B------:R-:W-:Y:S02]  /*7d80*/  LOP3.LUT R167, R167, 0x7c, R2, 0xf8, !PT ;  /* 0x0000007ca7a77812 */ /* 0x000fe400078ef802 */
[----:B------:R-:W-:Y:S02]  /*7d90*/  SGXT.U32 R11, R11, 0x3 ;  /* 0x000000030b0b781a */ /* 0x000fe40000000000 */
[----:B------:R-:W-:-:S02]  /*7da0*/  LOP3.LUT R3, R3, R0, RZ, 0xfc, !PT ;  /* 0x0000000003037212 */ /* 0x000fc400078efcff */
[----:B------:R-:W-:Y:S01]  /*7db0*/  LOP3.LUT R167, R167, 0x60, R6, 0x78, !PT ;  /* 0x00000060a7a77812 */ /* 0x000fe200078e7806 */
[----:B-1----:R-:W-:Y:S01]  /*7dc0*/  IMAD R4, R153, UR5, RZ ;  /* 0x0000000599047c24 */ /* 0x002fe2000f8e02ff */
[C---:B------:R-:W-:Y:S01]  /*7dd0*/  LOP3.LUT R0, R3.reuse, 0x40, RZ, 0x3c, !PT ;  /* 0x0000004003007812 */ /* 0x040fe200078e3cff */
[----:B------:R0:W-:Y:S01]  /*7de0*/  STS [R3+UR4], R64 ;  /* 0x0000004003007988 */ /* 0x0001e20008000804 */
[C---:B------:R-:W-:Y:S02]  /*7df0*/  LOP3.LUT R5, R3.reuse, 0x20, RZ, 0x3c, !PT ;  /* 0x0000002003057812 */ /* 0x040fe400078e3cff */
[----:B------:R-:W-:Y:S01]  /*7e00*/  LOP3.LUT R2, R3, 0x60, RZ, 0x3c, !PT ;  /* 0x0000006003027812 */ /* 0x000fe200078e3cff */
[----:B------:R1:W-:Y:S01]  /*7e10*/  STS [R0+UR4+0x400], R65 ;  /* 0x0004004100007988 */ /* 0x0003e20008000804 */
[----:B------:R-:W-:Y:S02]  /*7e20*/  LEA R16, P1, R4, UR12, 0x1 ;  /* 0x0000000c04107c11 */ /* 0x000fe4000f8208ff */
[----:B------:R-:W-:Y:S01]  /*7e30*/  LEA.HI R7, R6, 0x38, RZ, 0x1c ;  /* 0x0000003806077811 */ /* 0x000fe200078fe0ff */
[----:B------:R-:W-:Y:S01]  /*7e40*/  STS [R5+UR4+0x200], R66 ;  /* 0x0002004205007988 */ /* 0x000fe20008000804 */
[----:B------:R-:W-:-:S02]  /*7e50*/  LEA.HI.X.SX32 R17, R4, UR13, 0x1, P1 ;  /* 0x0000000d04117c11 */ /* 0x000fc400088f0eff */
[C---:B0-----:R-:W-:Y:S01]  /*7e60*/  LOP3.LUT R3, R154.reuse, R11, RZ, 0xfc, !PT ;  /* 0x0000000b9a037212 */ /* 0x041fe200078efcff */
[----:B------:R0:W-:Y:S01]  /*7e70*/  STS [R2+UR4+0x600], R67 ;  /* 0x0006004302007988 */ /* 0x0001e20008000804 */
[C-C-:B------:R-:W-:Y:S01]  /*7e80*/  LOP3.LUT R6, R154.reuse, 0x20, R11.reuse, 0xfe, !PT ;  /* 0x000000209a067812 */ /* 0x140fe200078efe0b */
[----:B------:R-:W-:Y:S01]  /*7e90*/  BAR.SYNC.DEFER_BLOCKING 0x0 ;  /* 0x0000000000007b1d */ /* 0x000fe20000010000 */
[C---:B------:R-:W-:Y:S01]  /*7ea0*/  ISETP.LT.AND P1, PT, R3.reuse, UR15, !P0 ;  /* 0x0000000f03007c0c */ /* 0x040fe2000c721270 */
[----:B---3--:R-:W-:Y:S01]  /*7eb0*/  IMAD R3, R3, UR6, RZ ;  /* 0x0000000603037c24 */ /* 0x008fe2000f8e02ff */
[C---:B-1----:R-:W-:Y:S02]  /*7ec0*/  LOP3.LUT R0, R154.reuse, R7, RZ, 0xfc, !PT ;  /* 0x000000079a007212 */ /* 0x042fe400078efcff */
[C-C-:B------:R-:W-:Y:S02]  /*7ed0*/  LOP3.LUT R7, R154.reuse, 0x18, R11.reuse, 0xfe, !PT ;  /* 0x000000189a077812 */ /* 0x140fe400078efe0b */
[--C-:B0-----:R-:W-:Y:S01]  /*7ee0*/  LOP3.LUT R2, R154, 0x8, R11.reuse, 0xfe, !PT ;  /* 0x000000089a027812 */ /* 0x101fe200078efe0b */
[----:B------:R-:W-:Y:S01]  /*7ef0*/  IMAD R15, R0, UR6, RZ ;  /* 0x00000006000f7c24 */ /* 0x000fe2000f8e02ff */
[--C-:B------:R-:W-:Y:S01]  /*7f00*/  LOP3.LUT R13, R154, 0x30, R11.reuse, 0xfe, !PT ;  /* 0x000000309a0d7812 */ /* 0x100fe200078efe0b */
[----:B------:R-:W-:Y:S01]  /*7f10*/  IMAD R10, R7, UR6, RZ ;  /* 0x00000006070a7c24 */ /* 0x000fe2000f8e02ff */
[C---:B------:R-:W-:Y:S01]  /*7f20*/  ISETP.LT.AND P4, PT, R2.reuse, UR15, !P0 ;  /* 0x0000000f02007c0c */ /* 0x040fe2000c781270 */
[----:B------:R-:W-:Y:S01]  /*7f30*/  IMAD R5, R2, UR6, RZ ;  /* 0x0000000602057c24 */ /* 0x000fe2000f8e02ff */
[----:B------:R-:W-:Y:S01]  /*7f40*/  LEA R2, P2, R3, R16, 0x1 ;  /* 0x0000001003027211 */ /* 0x000fe200078408ff */
[----:B------:R-:W-:Y:S01]  /*7f50*/  IMAD R14, R13, UR6, RZ ;  /* 0x000000060d0e7c24 */ /* 0x000fe2000f8e02ff */
[----:B------:R-:W-:-:S02]  /*7f60*/  LOP3.LUT R9, R154, 0x28, R11, 0xfe, !PT ;  /* 0x000000289a097812 */ /* 0x000fc400078efe0b */
[----:B------:R-:W-:Y:S02]  /*7f70*/  LEA R4, P3, R5, R16, 0x1 ;  /* 0x0000001005047211 */ /* 0x000fe400078608ff */
[-C--:B------:R-:W-:Y:S01]  /*7f80*/  LEA.HI.X.SX32 R3, R3, R17.reuse, 0x1, P2 ;  /* 0x0000001103037211 */ /* 0x080fe200010f0eff */
[----:B------:R-:W-:Y:S01]  /*7f90*/  IMAD R12, R9, UR6, RZ ;  /* 0x00000006090c7c24 */ /* 0x000fe2000f8e02ff */
[----:B------:R-:W-:Y:S02]  /*7fa0*/  LEA.HI.X.SX32 R5, R5, R17, 0x1, P3 ;  /* 0x0000001105057211 */ /* 0x000fe400018f0eff */
[----:B------:R-:W-:Y:S01]  /*7fb0*/  LOP3.LUT R154, R154, 0x10, R11, 0xfe, !PT ;  /* 0x000000109a9a7812 */ /* 0x000fe200078efe0b */
[----:B------:R-:W0:Y:S01]  /*7fc0*/  LDS R19, [R167+UR4] ;  /* 0x00000004a7137984 */ /* 0x000e220008000800 */
[C---:B------:R-:W-:Y:S01]  /*7fd0*/  IMAD R11, R6.reuse, UR6, RZ ;  /* 0x00000006060b7c24 */ /* 0x040fe2000f8e02ff */
[----:B------:R-:W-:Y:S02]  /*7fe0*/  ISETP.LT.AND P3, PT, R6, UR15, !P0 ;  /* 0x0000000f06007c0c */ /* 0x000fe4000c761270 */
[----:B------:R-:W1:Y:S01]  /*7ff0*/  LDS R21, [R167+UR4+0x80] ;  /* 0x00008004a7157984 */ /* 0x000e620008000800 */
[C---:B------:R-:W-:Y:S01]  /*8000*/  ISETP.LT.AND P5, PT, R154.reuse, UR15, !P0 ;  /* 0x0000000f9a007c0c */ /* 0x040fe2000c7a1270 */
[----:B------:R-:W-:-:S02]  /*8010*/  IMAD R154, R154, UR6, RZ ;  /* 0x000000069a9a7c24 */ /* 0x000fc4000f8e02ff */
[----:B------:R-:W2:Y:S03]  /*8020*/  LDS R23, [R167+UR4+0x100] ;  /* 0x00010004a7177984 */ /* 0x000ea60008000800 */
[----:B------:R-:W-:Y:S01]  /*8030*/  LEA R6, P6, R154, R16, 0x1 ;  /* 0x000000109a067211 */ /* 0x000fe200078c08ff */
[----:B------:R-:W3:Y:S04]  /*8040*/  LDS R25, [R167+UR4+0x180] ;  /* 0x00018004a7197984 */ /* 0x000ee80008000800 */
[----:B0-----:R0:W-:Y:S04]  /*8050*/  @P1 STG.E.U16 desc[UR8][R2.64], R19 ;  /* 0x0000001302001986 */ /* 0x0011e8000c101508 */
[----:B-1----:R1:W-:Y:S01]  /*8060*/  @P4 STG.E.U16 desc[UR8][R4.64], R21 ;  /* 0x0000001504004986 */ /* 0x0023e2000c101508 */
[----:B------:R-:W-:-:S02]  /*8070*/  ISETP.LT.AND P4, PT, R7, UR15, !P0 ;  /* 0x0000000f07007c0c */ /* 0x000fc4000c781270 */
[-C--:B------:R-:W-:Y:S02]  /*8080*/  LEA.HI.X.SX32 R7, R154, R17.reuse, 0x1, P6 ;  /* 0x000000119a077211 */ /* 0x080fe400030f0eff */
[-C--:B------:R-:W-:Y:S02]  /*8090*/  LEA R8, P6, R12, R16.reuse, 0x1 ;  /* 0x000000100c087211 */ /* 0x080fe400078c08ff */
[CC--:B0-----:R-:W-:Y:S01]  /*80a0*/  LEA R2, P1, R10.reuse, R16.reuse, 0x1 ;  /* 0x000000100a027211 */ /* 0x0c1fe200078208ff */
[----:B--2---:R0:W-:Y:S01]  /*80b0*/  @P5 STG.E.U16 desc[UR8][R6.64], R23 ;  /* 0x0000001706005986 */ /* 0x0041e2000c101508 */
[----:B------:R-:W-:Y:S02]  /*80c0*/  PRMT R19, R19, 0x7632, R19 ;  /* 0x0000763213137816 */ /* 0x000fe40000000013 */
[----:B-1----:R-:W-:Y:S02]  /*80d0*/  LEA R4, P2, R11, R16, 0x1 ;  /* 0x000000100b047211 */ /* 0x002fe400078408ff */
[----:B------:R-:W-:-:S02]  /*80e0*/  LEA.HI.X.SX32 R3, R10, R17, 0x1, P1 ;  /* 0x000000110a037211 */ /* 0x000fc400008f0eff */
[C---:B------:R-:W-:Y:S02]  /*80f0*/  LEA R10, P1, R14.reuse, R16, 0x1 ;  /* 0x000000100e0a7211 */ /* 0x040fe400078208ff */
[-C--:B------:R-:W-:Y:S01]  /*8100*/  LEA.HI.X.SX32 R5, R11, R17.reuse, 0x1, P2 ;  /* 0x000000110b057211 */ /* 0x080fe200010f0eff */
[----:B---3--:R0:W-:Y:S01]  /*8110*/  @P4 STG.E.U16 desc[UR8][R2.64], R25 ;  /* 0x0000001902004986 */ /* 0x0081e2000c101508 */
[----:B------:R-:W-:Y:S02]  /*8120*/  LEA.HI.X.SX32 R11, R14, R17, 0x1, P1 ;  /* 0x000000110e0b7211 */ /* 0x000fe400008f0eff */
[----:B------:R-:W-:Y:S01]  /*8130*/  ISETP.LT.AND P2, PT, R9, UR15, !P0 ;  /* 0x0000000f09007c0c */ /* 0x000fe2000c741270 */
[----:B------:R0:W-:Y:S01]  /*8140*/  @P3 STG.E.U16 desc[UR8][R4.64], R19 ;  /* 0x0000001304003986 */ /* 0x0001e2000c101508 */
[----:B------:R-:W-:Y:S02]  /*8150*/  ISETP.LT.AND P1, PT, R0, UR15, !P0 ;  /* 0x0000000f00007c0c */ /* 0x000fe4000c721270 */
[----:B------:R-:W-:-:S02]  /*8160*/  ISETP.LT.AND P0, PT, R13, UR15, !P0 ;  /* 0x0000000f0d007c0c */ /* 0x000fc4000c701270 */
[-C--:B------:R-:W-:Y:S02]  /*8170*/  LEA.HI.X.SX32 R9, R12, R17.reuse, 0x1, P6 ;  /* 0x000000110c097211 */ /* 0x080fe400030f0eff */
[----:B------:R-:W-:Y:S02]  /*8180*/  PRMT R21, R21, 0x7632, R21 ;  /* 0x0000763215157816 */ /* 0x000fe40000000015 */
[----:B------:R-:W-:Y:S02]  /*8190*/  PRMT R0, R23, 0x7632, R0 ;  /* 0x0000763217007816 */ /* 0x000fe40000000000 */
[C---:B------:R-:W-:Y:S01]  /*81a0*/  LEA R12, P6, R15.reuse, R16, 0x1 ;  /* 0x000000100f0c7211 */ /* 0x040fe200078c08ff */
[----:B------:R0:W-:Y:S03]  /*81b0*/  @P2 STG.E.U16 desc[UR8][R8.64], R21 ;  /* 0x0000001508002986 */ /* 0x0001e6000c101508 */
[----:B------:R-:W-:Y:S01]  /*81c0*/  LEA.HI.X.SX32 R13, R15, R17, 0x1, P6 ;  /* 0x000000110f0d7211 */ /* 0x000fe200030f0eff */
[----:B------:R0:W-:Y:S01]  /*81d0*/  @P0 STG.E.U16 desc[UR8][R10.64], R0 ;  /* 0x000000000a000986 */ /* 0x0001e2000c101508 */
[----:B------:R-:W-:Y:S07]  /*81e0*/  @!P1 EXIT ;  /* 0x000000000000994d */ /* 0x000fee0003800000 */
[----:B0-----:R-:W-:-:S05]  /*81f0*/  PRMT R6, R25, 0x7632, R6 ;  /* 0x0000763219067816 */ /* 0x001fca0000000006 */
[----:B------:R-:W-:Y:S01]  /*8200*/  STG.E.U16 desc[UR8][R12.64], R6 ;  /* 0x000000060c007986 */ /* 0x000fe2000c101508 */
[----:B------:R-:W-:Y:S05]  /*8210*/  EXIT ;  /* 0x000000000000794d */ /* 0x000fea0003800000 */
.L_x_2:
[----:B------:R-:W-:-:S00]  /*8220*/  BRA `(.L_x_2) ;  /* 0xfffffffc00fc7947 */ /* 0x000fc0000383ffff */
[----:B------:R-:W-:-:S00]  /*8230*/  NOP ;  /* 0x0000000000007918 */ /* 0x000fc00000000000 */
        /* <DEDUP_REMOVED lines=12> */
.L_x_3:


//--------------------- .nv.shared.matmul_kernel  --------------------------
	.section	.nv.shared.matmul_kernel,"aw",@nobits
	.sectionflags	@""
	.align	16
	.zero		1024


//--------------------- .nv.shared.reserved.0     --------------------------
	.section	.nv.shared.reserved.0,"aw",@nobits
	.weak		__nv_reservedSMEM_offset_0_alias
	.size		__nv_reservedSMEM_offset_0_alias, 0, 64
	.other		__nv_reservedSMEM_offset_0_alias,@"STO_CUDA_RESERVED_SHARED STV_DEFAULT"
__nv_reservedSMEM_offset_0_alias:
	.zero		0
	.zero		64


//--------------------- .nv.constant0.matmul_kernel --------------------------
	.section	.nv.constant0.matmul_kernel,"a",@progbits
	.sectionflags	@""
	.align	4
.nv.constant0.matmul_kernel:
	.zero		976


//--------------------- SYMBOLS --------------------------

	.type		.nv.reservedSmem.offset0,@object
	.size		.nv.reservedSmem.offset0,0x4
	.type		.nv.reservedSmem.cap,@object
	.size		.nv.reservedSmem.cap,0x4
